	.target	sm_90a

	.elftype	@"ET_EXEC"


//--------------------- .note.nv.tkinfo           --------------------------
	.section	.note.nv.tkinfo,"",@"SHT_NOTE"
	.sectionflags	@"SHF_NOTE_NV_TKINFO"
	.tkinfo
        /*0018*/ 	.word	0x00000002
        /*0030*/ 	.string	""
        /*0030*/ 	.string	"ptxas"
        /*0030*/ 	.string	"Cuda compilation tools, release 13.0, V13.0.88"
        /*0030*/ 	.string	"Build cuda_13.0.r13.0/compiler.36424714_0"
        /*0030*/ 	.string	"-arch sm_90a -m 64 "



//--------------------- .note.nv.cuinfo           --------------------------
	.section	.note.nv.cuinfo,"",@"SHT_NOTE"
	.sectionflags	@"SHF_NOTE_NV_CUINFO"
        /*0018*/ 	.short	0x0002
        /*001a*/ 	.short	0x005a
        /*001c*/ 	.short	0x0082
	.zero		2


//--------------------- .nv.info                  --------------------------
	.section	.nv.info,"",@"SHT_CUDA_INFO"
	.align	4


	//----- nvinfo : EIATTR_REGCOUNT
	.align		4
        /*0000*/ 	.byte	0x04, 0x2f
        /*0002*/ 	.short	(.L_12 - .L_11)
	.align		4
.L_11:
        /*0004*/ 	.word	index@(_ZN7cutlass13device_kernelINS_4gemm6kernel13GemmUniversalIN4cute5tupleIJiiiiEEENS1_10collective13CollectiveMmaINS1_37MainloopSm90TmaGmmaWarpSpecializedFP8ILi20ENS5_IJNS4_1CILi1EEESB_SB_EEENS1_35KernelTmaWarpSpecializedCooperativeEEENS5_IJNSA_ILi256EEENSA_ILi96EEENSA_ILi32EEEEEENS_12float_e4m3_tENS5_IJlSB_lEEESJ_SK_NS4_8TiledMMAINS4_8MMA_AtomIJNS4_4SM904GMMA30MMA_64x96x32_F32E4M3E4M3_SS_TNILNSO_7ScaleInE1ELSQ_1EEEEEENS4_6LayoutINS5_IJNSA_ILi2EEESB_SB_EEENS5_IJSB_NSA_ILi0EEESW_EEEEENS5_IJNS4_10UnderscoreESZ_SZ_EEEEENS4_13SM90_TMA_LOADENS4_14ComposedLayoutINS4_7SwizzleILi1ELi4ELi3EEENS4_18smem_ptr_flag_bitsILi8EEENST_INS5_IJNSA_ILi8EEESH_EEENS5_IJSH_SB_EEEEEEEvNS4_8identityES12_S1C_vS1D_EENS_8epilogue10collective6detail29Sm90TmaWarpSpecializedAdapterINS1G_15DefaultEpilogueISJ_SK_SK_NS1F_6thread17LinearCombinationISJ_Li1EffLNS1K_9ScaleType4KindE0ELNS_15FloatRoundStyleE2ESJ_EENS1_15EpilogueDefaultEEEEEvvEEEEvNT_6ParamsE)
        /*0008*/ 	.word	0x000000a8


	//----- nvinfo : EIATTR_FRAME_SIZE
	.align		4
.L_12:
        /*000c*/ 	.byte	0x04, 0x11
        /*000e*/ 	.short	(.L_14 - .L_13)
	.align		4
.L_13:
        /*0010*/ 	.word	index@(_ZN7cutlass13device_kernelINS_4gemm6kernel13GemmUniversalIN4cute5tupleIJiiiiEEENS1_10collective13CollectiveMmaINS1_37MainloopSm90TmaGmmaWarpSpecializedFP8ILi20ENS5_IJNS4_1CILi1EEESB_SB_EEENS1_35KernelTmaWarpSpecializedCooperativeEEENS5_IJNSA_ILi256EEENSA_ILi96EEENSA_ILi32EEEEEENS_12float_e4m3_tENS5_IJlSB_lEEESJ_SK_NS4_8TiledMMAINS4_8MMA_AtomIJNS4_4SM904GMMA30MMA_64x96x32_F32E4M3E4M3_SS_TNILNSO_7ScaleInE1ELSQ_1EEEEEENS4_6LayoutINS5_IJNSA_ILi2EEESB_SB_EEENS5_IJSB_NSA_ILi0EEESW_EEEEENS5_IJNS4_10UnderscoreESZ_SZ_EEEEENS4_13SM90_TMA_LOADENS4_14ComposedLayoutINS4_7SwizzleILi1ELi4ELi3EEENS4_18smem_ptr_flag_bitsILi8EEENST_INS5_IJNSA_ILi8EEESH_EEENS5_IJSH_SB_EEEEEEEvNS4_8identityES12_S1C_vS1D_EENS_8epilogue10collective6detail29Sm90TmaWarpSpecializedAdapterINS1G_15DefaultEpilogueISJ_SK_SK_NS1F_6thread17LinearCombinationISJ_Li1EffLNS1K_9ScaleType4KindE0ELNS_15FloatRoundStyleE2ESJ_EENS1_15EpilogueDefaultEEEEEvvEEEEvNT_6ParamsE)
        /*0014*/ 	.word	0x00000000


	//----- nvinfo : EIATTR_MIN_STACK_SIZE
	.align		4
.L_14:
        /*0018*/ 	.byte	0x04, 0x12
        /*001a*/ 	.short	(.L_16 - .L_15)
	.align		4
.L_15:
        /*001c*/ 	.word	index@(_ZN7cutlass13device_kernelINS_4gemm6kernel13GemmUniversalIN4cute5tupleIJiiiiEEENS1_10collective13CollectiveMmaINS1_37MainloopSm90TmaGmmaWarpSpecializedFP8ILi20ENS5_IJNS4_1CILi1EEESB_SB_EEENS1_35KernelTmaWarpSpecializedCooperativeEEENS5_IJNSA_ILi256EEENSA_ILi96EEENSA_ILi32EEEEEENS_12float_e4m3_tENS5_IJlSB_lEEESJ_SK_NS4_8TiledMMAINS4_8MMA_AtomIJNS4_4SM904GMMA30MMA_64x96x32_F32E4M3E4M3_SS_TNILNSO_7ScaleInE1ELSQ_1EEEEEENS4_6LayoutINS5_IJNSA_ILi2EEESB_SB_EEENS5_IJSB_NSA_ILi0EEESW_EEEEENS5_IJNS4_10UnderscoreESZ_SZ_EEEEENS4_13SM90_TMA_LOADENS4_14ComposedLayoutINS4_7SwizzleILi1ELi4ELi3EEENS4_18smem_ptr_flag_bitsILi8EEENST_INS5_IJNSA_ILi8EEESH_EEENS5_IJSH_SB_EEEEEEEvNS4_8identityES12_S1C_vS1D_EENS_8epilogue10collective6detail29Sm90TmaWarpSpecializedAdapterINS1G_15DefaultEpilogueISJ_SK_SK_NS1F_6thread17LinearCombinationISJ_Li1EffLNS1K_9ScaleType4KindE0ELNS_15FloatRoundStyleE2ESJ_EENS1_15EpilogueDefaultEEEEEvvEEEEvNT_6ParamsE)
        /*0020*/ 	.word	0x00000000
.L_16:


//--------------------- .nv.compat                --------------------------
	.section	.nv.compat,"",@"SHT_CUDA_COMPAT_INFO"
	.align	4
        /*0000*/ 	.byte	0x02, 0x09, 0x01, 0x00, 0x02, 0x02, 0x04, 0x00, 0x02, 0x05, 0x05, 0x00, 0x03, 0x07, 0x01, 0x01
        /*0010*/ 	.byte	0x02, 0x03, 0x01, 0x00, 0x02, 0x06, 0x01, 0x00, 0x04, 0x0b, 0x08, 0x00, 0x00, 0x00, 0x00, 0x00
        /*0020*/ 	.byte	0x00, 0x00, 0x00, 0x00


//--------------------- .nv.info._ZN7cutlass13device_kernelINS_4gemm6kernel13GemmUniversalIN4cute5tupleIJiiiiEEENS1_10collective13CollectiveMmaINS1_37MainloopSm90TmaGmmaWarpSpecializedFP8ILi20ENS5_IJNS4_1CILi1EEESB_SB_EEENS1_35KernelTmaWarpSpecializedCooperativeEEENS5_IJNSA_ILi256EEENSA_ILi96EEENSA_ILi32EEEEEENS_12float_e4m3_tENS5_IJlSB_lEEESJ_SK_NS4_8TiledMMAINS4_8MMA_AtomIJNS4_4SM904GMMA30MMA_64x96x32_F32E4M3E4M3_SS_TNILNSO_7ScaleInE1ELSQ_1EEEEEENS4_6LayoutINS5_IJNSA_ILi2EEESB_SB_EEENS5_IJSB_NSA_ILi0EEESW_EEEEENS5_IJNS4_10UnderscoreESZ_SZ_EEEEENS4_13SM90_TMA_LOADENS4_14ComposedLayoutINS4_7SwizzleILi1ELi4ELi3EEENS4_18smem_ptr_flag_bitsILi8EEENST_INS5_IJNSA_ILi8EEESH_EEENS5_IJSH_SB_EEEEEEEvNS4_8identityES12_S1C_vS1D_EENS_8epilogue10collective6detail29Sm90TmaWarpSpecializedAdapterINS1G_15DefaultEpilogueISJ_SK_SK_NS1F_6thread17LinearCombinationISJ_Li1EffLNS1K_9ScaleType4KindE0ELNS_15FloatRoundStyleE2ESJ_EENS1_15EpilogueDefaultEEEEEvvEEEEvNT_6ParamsE --------------------------
	.section	.nv.info._ZN7cutlass13device_kernelINS_4gemm6kernel13GemmUniversalIN4cute5tupleIJiiiiEEENS1_10collective13CollectiveMmaINS1_37MainloopSm90TmaGmmaWarpSpecializedFP8ILi20ENS5_IJNS4_1CILi1EEESB_SB_EEENS1_35KernelTmaWarpSpecializedCooperativeEEENS5_IJNSA_ILi256EEENSA_ILi96EEENSA_ILi32EEEEEENS_12float_e4m3_tENS5_IJlSB_lEEESJ_SK_NS4_8TiledMMAINS4_8MMA_AtomIJNS4_4SM904GMMA30MMA_64x96x32_F32E4M3E4M3_SS_TNILNSO_7ScaleInE1ELSQ_1EEEEEENS4_6LayoutINS5_IJNSA_ILi2EEESB_SB_EEENS5_IJSB_NSA_ILi0EEESW_EEEEENS5_IJNS4_10UnderscoreESZ_SZ_EEEEENS4_13SM90_TMA_LOADENS4_14ComposedLayoutINS4_7SwizzleILi1ELi4ELi3EEENS4_18smem_ptr_flag_bitsILi8EEENST_INS5_IJNSA_ILi8EEESH_EEENS5_IJSH_SB_EEEEEEEvNS4_8identityES12_S1C_vS1D_EENS_8epilogue10collective6detail29Sm90TmaWarpSpecializedAdapterINS1G_15DefaultEpilogueISJ_SK_SK_NS1F_6thread17LinearCombinationISJ_Li1EffLNS1K_9ScaleType4KindE0ELNS_15FloatRoundStyleE2ESJ_EENS1_15EpilogueDefaultEEEEEvvEEEEvNT_6ParamsE,"",@"SHT_CUDA_INFO"
	.sectionflags	@""
	.align	4


	//----- nvinfo : EIATTR_CUDA_API_VERSION
	.align		4
        /*0000*/ 	.byte	0x04, 0x37
        /*0002*/ 	.short	(.L_18 - .L_17)
.L_17:
        /*0004*/ 	.word	0x00000082


	//----- nvinfo : EIATTR_KPARAM_INFO
	.align		4
.L_18:
        /*0008*/ 	.byte	0x04, 0x17
        /*000a*/ 	.short	(.L_20 - .L_19)
.L_19:
        /*000c*/ 	.word	0x00000000
        /*0010*/ 	.short	0x0000
        /*0012*/ 	.short	0x0070
        /*0014*/ 	.byte	0x00, 0xf0, 0x01, 0x10


	//----- nvinfo : EIATTR_SPARSE_MMA_MASK
	.align		4
.L_20:
        /*0018*/ 	.byte	0x03, 0x50
        /*001a*/ 	.short	0x0000


	//----- nvinfo : EIATTR_MAXREG_COUNT
	.align		4
        /*001c*/ 	.byte	0x03, 0x1b
        /*001e*/ 	.short	0x00a8


	//----- nvinfo : EIATTR_NUM_BARRIERS
	.align		4
        /*0020*/ 	.byte	0x02, 0x4c
        /*0022*/ 	.byte	0x01
	.zero		1


	//----- nvinfo : EIATTR_MERCURY_ISA_VERSION
	.align		4
        /*0024*/ 	.byte	0x03, 0x5f
        /*0026*/ 	.short	0x0101


	//----- nvinfo : EIATTR_INT_WARP_WIDE_INSTR_OFFSETS
	.align		4
        /*0028*/ 	.byte	0x04, 0x31
        /*002a*/ 	.short	(.L_22 - .L_21)


	//   ....[0]....
.L_21:
        /*002c*/ 	.word	0x00000600


	//   ....[1]....
        /*0030*/ 	.word	0x00000610


	//   ....[2]....
        /*0034*/ 	.word	0x00000700


	//----- nvinfo : EIATTR_COOP_GROUP_MASK_REGIDS
	.align		4
.L_22:
        /*0038*/ 	.byte	0x04, 0x29
        /*003a*/ 	.short	(.L_24 - .L_23)


	//   ....[0]....
.L_23:
        /*003c*/ 	.word	0xffffffff


	//   ....[1]....
        /*0040*/ 	.word	0xffffffff


	//   ....[2]....
        /*0044*/ 	.word	0xffffffff


	//   ....[3]....
        /*0048*/ 	.word	0xffffffff


	//   ....[4]....
        /*004c*/ 	.word	0xffffffff


	//----- nvinfo : EIATTR_COOP_GROUP_INSTR_OFFSETS
	.align		4
.L_24:
        /*0050*/ 	.byte	0x04, 0x28
        /*0052*/ 	.short	(.L_26 - .L_25)


	//   ....[0]....
.L_25:
        /*0054*/ 	.word	0x00000060


	//   ....[1]....
        /*0058*/ 	.word	0x00000070


	//   ....[2]....
        /*005c*/ 	.word	0x00000130


	//   ....[3]....
        /*0060*/ 	.word	0x000004f0


	//   ....[4]....
        /*0064*/ 	.word	0x000011f0


	//----- nvinfo : EIATTR_REG_RECONFIG
	.align		4
.L_26:
        /*0068*/ 	.byte	0x01, 0x54
	.zero		2


	//----- nvinfo : EIATTR_MBARRIER_INSTR_OFFSETS
	.align		4
        /*006c*/ 	.byte	0x04, 0x39
        /*006e*/ 	.short	(.L_28 - .L_27)


	//   ....[0]....
.L_27:
        /*0070*/ 	.word	0x00000250
        /*0074*/ 	.word	0x000000ff
        /*0078*/ 	.word	0x00000000
        /*007c*/ 	.short	0x0100
        /*007e*/ 	.byte	0x08
	.zero		1


	//   ....[1]....
        /*0080*/ 	.word	0x00000260
        /*0084*/ 	.word	0x000000ff
        /*0088*/ 	.word	0x000000a0
        /*008c*/ 	.short	0x0100
        /*008e*/ 	.byte	0x08
	.zero		1


	//   ....[2]....
        /*0090*/ 	.word	0x00000270
        /*0094*/ 	.word	0x000000ff
        /*0098*/ 	.word	0x00000008
        /*009c*/ 	.short	0x0100
        /*009e*/ 	.byte	0x08
	.zero		1


	//   ....[3]....
        /*00a0*/ 	.word	0x00000280
        /*00a4*/ 	.word	0x000000ff
        /*00a8*/ 	.word	0x000000a8
        /*00ac*/ 	.short	0x0100
        /*00ae*/ 	.byte	0x08
	.zero		1


	//   ....[4]....
        /*00b0*/ 	.word	0x00000290
        /*00b4*/ 	.word	0x000000ff
        /*00b8*/ 	.word	0x00000010
        /*00bc*/ 	.short	0x0100
        /*00be*/ 	.byte	0x08
	.zero		1


	//   ....[5]....
        /*00c0*/ 	.word	0x000002a0
        /*00c4*/ 	.word	0x000000ff
        /*00c8*/ 	.word	0x000000b0
        /*00cc*/ 	.short	0x0100
        /*00ce*/ 	.byte	0x08
	.zero		1


	//   ....[6]....
        /*00d0*/ 	.word	0x000002b0
        /*00d4*/ 	.word	0x000000ff
        /*00d8*/ 	.word	0x00000018
        /*00dc*/ 	.short	0x0100
        /*00de*/ 	.byte	0x08
	.zero		1


	//   ....[7]....
        /*00e0*/ 	.word	0x000002c0
        /*00e4*/ 	.word	0x000000ff
        /*00e8*/ 	.word	0x000000b8
        /*00ec*/ 	.short	0x0100
        /*00ee*/ 	.byte	0x08
	.zero		1


	//   ....[8]....
        /*00f0*/ 	.word	0x000002d0
        /*00f4*/ 	.word	0x000000ff
        /*00f8*/ 	.word	0x00000020
        /*00fc*/ 	.short	0x0100
        /*00fe*/ 	.byte	0x08
	.zero		1


	//   ....[9]....
        /*0100*/ 	.word	0x000002e0
        /*0104*/ 	.word	0x000000ff
        /*0108*/ 	.word	0x000000c0
        /*010c*/ 	.short	0x0100
        /*010e*/ 	.byte	0x08
	.zero		1


	//   ....[10]....
        /*0110*/ 	.word	0x000002f0
        /*0114*/ 	.word	0x000000ff
        /*0118*/ 	.word	0x00000028
        /*011c*/ 	.short	0x0100
        /*011e*/ 	.byte	0x08
	.zero		1


	//   ....[11]....
        /*0120*/ 	.word	0x00000300
        /*0124*/ 	.word	0x000000ff
        /*0128*/ 	.word	0x000000c8
        /*012c*/ 	.short	0x0100
        /*012e*/ 	.byte	0x08
	.zero		1


	//   ....[12]....
        /*0130*/ 	.word	0x00000310
        /*0134*/ 	.word	0x000000ff
        /*0138*/ 	.word	0x00000030
        /*013c*/ 	.short	0x0100
        /*013e*/ 	.byte	0x08
	.zero		1


	//   ....[13]....
        /*0140*/ 	.word	0x00000320
        /*0144*/ 	.word	0x000000ff
        /*0148*/ 	.word	0x000000d0
        /*014c*/ 	.short	0x0100
        /*014e*/ 	.byte	0x08
	.zero		1


	//   ....[14]....
        /*0150*/ 	.word	0x00000330
        /*0154*/ 	.word	0x000000ff
        /*0158*/ 	.word	0x00000038
        /*015c*/ 	.short	0x0100
        /*015e*/ 	.byte	0x08
	.zero		1


	//   ....[15]....
        /*0160*/ 	.word	0x00000340
        /*0164*/ 	.word	0x000000ff
        /*0168*/ 	.word	0x000000d8
        /*016c*/ 	.short	0x0100
        /*016e*/ 	.byte	0x08
	.zero		1


	//   ....[16]....
        /*0170*/ 	.word	0x00000350
        /*0174*/ 	.word	0x000000ff
        /*0178*/ 	.word	0x00000040
        /*017c*/ 	.short	0x0100
        /*017e*/ 	.byte	0x08
	.zero		1


	//   ....[17]....
        /*0180*/ 	.word	0x00000360
        /*0184*/ 	.word	0x000000ff
        /*0188*/ 	.word	0x000000e0
        /*018c*/ 	.short	0x0100
        /*018e*/ 	.byte	0x08
	.zero		1


	//   ....[18]....
        /*0190*/ 	.word	0x00000370
        /*0194*/ 	.word	0x000000ff
        /*0198*/ 	.word	0x00000048
        /*019c*/ 	.short	0x0100
        /*019e*/ 	.byte	0x08
	.zero		1


	//   ....[19]....
        /*01a0*/ 	.word	0x00000380
        /*01a4*/ 	.word	0x000000ff
        /*01a8*/ 	.word	0x000000e8
        /*01ac*/ 	.short	0x0100
        /*01ae*/ 	.byte	0x08
	.zero		1


	//   ....[20]....
        /*01b0*/ 	.word	0x00000390
        /*01b4*/ 	.word	0x000000ff
        /*01b8*/ 	.word	0x00000050
        /*01bc*/ 	.short	0x0100
        /*01be*/ 	.byte	0x08
	.zero		1


	//   ....[21]....
        /*01c0*/ 	.word	0x000003a0
        /*01c4*/ 	.word	0x000000ff
        /*01c8*/ 	.word	0x000000f0
        /*01cc*/ 	.short	0x0100
        /*01ce*/ 	.byte	0x08
	.zero		1


	//   ....[22]....
        /*01d0*/ 	.word	0x000003b0
        /*01d4*/ 	.word	0x000000ff
        /*01d8*/ 	.word	0x00000058
        /*01dc*/ 	.short	0x0100
        /*01de*/ 	.byte	0x08
	.zero		1


	//   ....[23]....
        /*01e0*/ 	.word	0x000003c0
        /*01e4*/ 	.word	0x000000ff
        /*01e8*/ 	.word	0x000000f8
        /*01ec*/ 	.short	0x0100
        /*01ee*/ 	.byte	0x08
	.zero		1


	//   ....[24]....
        /*01f0*/ 	.word	0x000003d0
        /*01f4*/ 	.word	0x000000ff
        /*01f8*/ 	.word	0x00000060
        /*01fc*/ 	.short	0x0100
        /*01fe*/ 	.byte	0x08
	.zero		1


	//   ....[25]....
        /*0200*/ 	.word	0x000003e0
        /*0204*/ 	.word	0x000000ff
        /*0208*/ 	.word	0x00000100
        /*020c*/ 	.short	0x0100
        /*020e*/ 	.byte	0x08
	.zero		1


	//   ....[26]....
        /*0210*/ 	.word	0x000003f0
        /*0214*/ 	.word	0x000000ff
        /*0218*/ 	.word	0x00000068
        /*021c*/ 	.short	0x0100
        /*021e*/ 	.byte	0x08
	.zero		1


	//   ....[27]....
        /*0220*/ 	.word	0x00000400
        /*0224*/ 	.word	0x000000ff
        /*0228*/ 	.word	0x00000108
        /*022c*/ 	.short	0x0100
        /*022e*/ 	.byte	0x08
	.zero		1


	//   ....[28]....
        /*0230*/ 	.word	0x00000410
        /*0234*/ 	.word	0x000000ff
        /*0238*/ 	.word	0x00000070
        /*023c*/ 	.short	0x0100
        /*023e*/ 	.byte	0x08
	.zero		1


	//   ....[29]....
        /*0240*/ 	.word	0x00000420
        /*0244*/ 	.word	0x000000ff
        /*0248*/ 	.word	0x00000110
        /*024c*/ 	.short	0x0100
        /*024e*/ 	.byte	0x08
	.zero		1


	//   ....[30]....
        /*0250*/ 	.word	0x00000430
        /*0254*/ 	.word	0x000000ff
        /*0258*/ 	.word	0x00000078
        /*025c*/ 	.short	0x0100
        /*025e*/ 	.byte	0x08
	.zero		1


	//   ....[31]....
        /*0260*/ 	.word	0x00000440
        /*0264*/ 	.word	0x000000ff
        /*0268*/ 	.word	0x00000118
        /*026c*/ 	.short	0x0100
        /*026e*/ 	.byte	0x08
	.zero		1


	//   ....[32]....
        /*0270*/ 	.word	0x00000450
        /*0274*/ 	.word	0x000000ff
        /*0278*/ 	.word	0x00000080
        /*027c*/ 	.short	0x0100
        /*027e*/ 	.byte	0x08
	.zero		1


	//   ....[33]....
        /*0280*/ 	.word	0x00000460
        /*0284*/ 	.word	0x000000ff
        /*0288*/ 	.word	0x00000120
        /*028c*/ 	.short	0x0100
        /*028e*/ 	.byte	0x08
	.zero		1


	//   ....[34]....
        /*0290*/ 	.word	0x00000470
        /*0294*/ 	.word	0x000000ff
        /*0298*/ 	.word	0x00000088
        /*029c*/ 	.short	0x0100
        /*029e*/ 	.byte	0x08
	.zero		1


	//   ....[35]....
        /*02a0*/ 	.word	0x00000480
        /*02a4*/ 	.word	0x000000ff
        /*02a8*/ 	.word	0x00000128
        /*02ac*/ 	.short	0x0100
        /*02ae*/ 	.byte	0x08
	.zero		1


	//   ....[36]....
        /*02b0*/ 	.word	0x00000490
        /*02b4*/ 	.word	0x000000ff
        /*02b8*/ 	.word	0x00000090
        /*02bc*/ 	.short	0x0100
        /*02be*/ 	.byte	0x08
	.zero		1


	//   ....[37]....
        /*02c0*/ 	.word	0x000004a0
        /*02c4*/ 	.word	0x000000ff
        /*02c8*/ 	.word	0x00000130
        /*02cc*/ 	.short	0x0100
        /*02ce*/ 	.byte	0x08
	.zero		1


	//   ....[38]....
        /*02d0*/ 	.word	0x000004b0
        /*02d4*/ 	.word	0x000000ff
        /*02d8*/ 	.word	0x00000098
        /*02dc*/ 	.short	0x0100
        /*02de*/ 	.byte	0x08
	.zero		1


	//   ....[39]....
        /*02e0*/ 	.word	0x000004c0
        /*02e4*/ 	.word	0x000000ff
        /*02e8*/ 	.word	0x00000138
        /*02ec*/ 	.short	0x0100
        /*02ee*/ 	.byte	0x08
	.zero		1


	//   ....[40]....
        /*02f0*/ 	.word	0x00000750
        /*02f4*/ 	.word	0x000000ff
        /*02f8*/ 	.word	0x00000150
        /*02fc*/ 	.short	0x0100
        /*02fe*/ 	.byte	0x06
	.zero		1


	//   ....[41]....
        /*0300*/ 	.word	0x000007b0
        /*0304*/ 	.word	0x000000ff
        /*0308*/ 	.word	0x00000158
        /*030c*/ 	.short	0x0100
        /*030e*/ 	.byte	0x06
	.zero		1


	//   ....[42]....
        /*0310*/ 	.word	0x00001910
        /*0314*/ 	.word	0x000000ff
        /*0318*/ 	.word	0x00000000
        /*031c*/ 	.short	0x010a
        /*031e*/ 	.byte	0x07
	.zero		1


	//   ....[43]....
        /*0320*/ 	.word	0x00001970
        /*0324*/ 	.word	0x000000ff
        /*0328*/ 	.word	0x00000000
        /*032c*/ 	.short	0x010a
        /*032e*/ 	.byte	0x07
	.zero		1


	//   ....[44]....
        /*0330*/ 	.word	0x00002560
        /*0334*/ 	.word	0x000000ff
        /*0338*/ 	.word	0x00000000
        /*033c*/ 	.short	0x010a
        /*033e*/ 	.byte	0x0c
	.zero		1


	//   ....[45]....
        /*0340*/ 	.word	0x000025a0
        /*0344*/ 	.word	0x000000ff
        /*0348*/ 	.word	0x00000000
        /*034c*/ 	.short	0x010a
        /*034e*/ 	.byte	0x0c
	.zero		1


	//   ....[46]....
        /*0350*/ 	.word	0x00002db0
        /*0354*/ 	.word	0x000000ff
        /*0358*/ 	.word	0x00000000
        /*035c*/ 	.short	0x0101
        /*035e*/ 	.byte	0x08
	.zero		1


	//   ....[47]....
        /*0360*/ 	.word	0x00003600
        /*0364*/ 	.word	0x000000ff
        /*0368*/ 	.word	0x00000000
        /*036c*/ 	.short	0x0101
        /*036e*/ 	.byte	0x08
	.zero		1


	//   ....[48]....
        /*0370*/ 	.word	0x0000b310
        /*0374*/ 	.word	0x00000013
        /*0378*/ 	.word	0x000000a0
        /*037c*/ 	.short	0x010a
        /*037e*/ 	.byte	0x3f
	.zero		1


	//   ....[49]....
        /*0380*/ 	.word	0x0000b6b0
        /*0384*/ 	.word	0x00000008
        /*0388*/ 	.word	0x00000158
        /*038c*/ 	.short	0x0101
        /*038e*/ 	.byte	0x3f
	.zero		1


	//   ....[50]....
        /*0390*/ 	.word	0x0000bdc0
        /*0394*/ 	.word	0x00000006
        /*0398*/ 	.word	0x00000000
        /*039c*/ 	.short	0x010a
        /*039e*/ 	.byte	0x3f
	.zero		1


	//   ....[51]....
        /*03a0*/ 	.word	0x0000be40
        /*03a4*/ 	.word	0x00000007
        /*03a8*/ 	.word	0x00000000
        /*03ac*/ 	.short	0x010a
        /*03ae*/ 	.byte	0x3f
	.zero		1


	//   ....[52]....
        /*03b0*/ 	.word	0x0000bed0
        /*03b4*/ 	.word	0x00000006
        /*03b8*/ 	.word	0x00000000
        /*03bc*/ 	.short	0x010a
        /*03be*/ 	.byte	0x3f
	.zero		1


	//   ....[53]....
        /*03c0*/ 	.word	0x0000bf60
        /*03c4*/ 	.word	0x00000009
        /*03c8*/ 	.word	0x00000000
        /*03cc*/ 	.short	0x010a
        /*03ce*/ 	.byte	0x3f
	.zero		1


	//   ....[54]....
        /*03d0*/ 	.word	0x0000bff0
        /*03d4*/ 	.word	0x00000006
        /*03d8*/ 	.word	0x00000000
        /*03dc*/ 	.short	0x010a
        /*03de*/ 	.byte	0x3f
	.zero		1


	//   ....[55]....
        /*03e0*/ 	.word	0x0000c080
        /*03e4*/ 	.word	0x00000009
        /*03e8*/ 	.word	0x00000000
        /*03ec*/ 	.short	0x010a
        /*03ee*/ 	.byte	0x3f
	.zero		1


	//   ....[56]....
        /*03f0*/ 	.word	0x0000c110
        /*03f4*/ 	.word	0x00000006
        /*03f8*/ 	.word	0x00000000
        /*03fc*/ 	.short	0x010a
        /*03fe*/ 	.byte	0x3f
	.zero		1


	//   ....[57]....
        /*0400*/ 	.word	0x0000c1a0
        /*0404*/ 	.word	0x00000009
        /*0408*/ 	.word	0x00000000
        /*040c*/ 	.short	0x010a
        /*040e*/ 	.byte	0x3f
	.zero		1


	//   ....[58]....
        /*0410*/ 	.word	0x0000c230
        /*0414*/ 	.word	0x00000006
        /*0418*/ 	.word	0x00000000
        /*041c*/ 	.short	0x010a
        /*041e*/ 	.byte	0x3f
	.zero		1


	//   ....[59]....
        /*0420*/ 	.word	0x0000c2c0
        /*0424*/ 	.word	0x00000009
        /*0428*/ 	.word	0x00000000
        /*042c*/ 	.short	0x010a
        /*042e*/ 	.byte	0x3f
	.zero		1


	//   ....[60]....
        /*0430*/ 	.word	0x0000c350
        /*0434*/ 	.word	0x00000006
        /*0438*/ 	.word	0x00000000
        /*043c*/ 	.short	0x010a
        /*043e*/ 	.byte	0x3f
	.zero		1


	//   ....[61]....
        /*0440*/ 	.word	0x0000c3e0
        /*0444*/ 	.word	0x00000009
        /*0448*/ 	.word	0x00000000
        /*044c*/ 	.short	0x010a
        /*044e*/ 	.byte	0x3f
	.zero		1


	//   ....[62]....
        /*0450*/ 	.word	0x0000c470
        /*0454*/ 	.word	0x00000006
        /*0458*/ 	.word	0x00000000
        /*045c*/ 	.short	0x010a
        /*045e*/ 	.byte	0x3f
	.zero		1


	//   ....[63]....
        /*0460*/ 	.word	0x0000c500
        /*0464*/ 	.word	0x00000009
        /*0468*/ 	.word	0x00000000
        /*046c*/ 	.short	0x010a
        /*046e*/ 	.byte	0x3f
	.zero		1


	//   ....[64]....
        /*0470*/ 	.word	0x0000c590
        /*0474*/ 	.word	0x00000006
        /*0478*/ 	.word	0x00000000
        /*047c*/ 	.short	0x010a
        /*047e*/ 	.byte	0x3f
	.zero		1


	//   ....[65]....
        /*0480*/ 	.word	0x0000c620
        /*0484*/ 	.word	0x00000009
        /*0488*/ 	.word	0x00000000
        /*048c*/ 	.short	0x010a
        /*048e*/ 	.byte	0x3f
	.zero		1


	//   ....[66]....
        /*0490*/ 	.word	0x0000c6b0
        /*0494*/ 	.word	0x00000006
        /*0498*/ 	.word	0x00000000
        /*049c*/ 	.short	0x010a
        /*049e*/ 	.byte	0x3f
	.zero		1


	//   ....[67]....
        /*04a0*/ 	.word	0x0000c740
        /*04a4*/ 	.word	0x00000009
        /*04a8*/ 	.word	0x00000000
        /*04ac*/ 	.short	0x010a
        /*04ae*/ 	.byte	0x3f
	.zero		1


	//   ....[68]....
        /*04b0*/ 	.word	0x0000c7d0
        /*04b4*/ 	.word	0x00000006
        /*04b8*/ 	.word	0x00000000
        /*04bc*/ 	.short	0x010a
        /*04be*/ 	.byte	0x3f
	.zero		1


	//   ....[69]....
        /*04c0*/ 	.word	0x0000c860
        /*04c4*/ 	.word	0x00000003
        /*04c8*/ 	.word	0x00000000
        /*04cc*/ 	.short	0x010a
        /*04ce*/ 	.byte	0x3f
	.zero		1


	//   ....[70]....
        /*04d0*/ 	.word	0x0000c8d0
        /*04d4*/ 	.word	0x00000009
        /*04d8*/ 	.word	0x00000000
        /*04dc*/ 	.short	0x010a
        /*04de*/ 	.byte	0x3f
	.zero		1


	//   ....[71]....
        /*04e0*/ 	.word	0x0000c930
        /*04e4*/ 	.word	0x0000000a
        /*04e8*/ 	.word	0x00000000
        /*04ec*/ 	.short	0x010a
        /*04ee*/ 	.byte	0x3f
	.zero		1


	//   ....[72]....
        /*04f0*/ 	.word	0x0000ca00
        /*04f4*/ 	.word	0x00000013
        /*04f8*/ 	.word	0x000000a0
        /*04fc*/ 	.short	0x010a
        /*04fe*/ 	.byte	0x3f
	.zero		1


	//   ....[73]....
        /*0500*/ 	.word	0x0000cae0
        /*0504*/ 	.word	0x00000006
        /*0508*/ 	.word	0x00000000
        /*050c*/ 	.short	0x010a
        /*050e*/ 	.byte	0x3f
	.zero		1


	//   ....[74]....
        /*0510*/ 	.word	0x0000cb30
        /*0514*/ 	.word	0x00000007
        /*0518*/ 	.word	0x00000000
        /*051c*/ 	.short	0x010a
        /*051e*/ 	.byte	0x3f
	.zero		1


	//   ....[75]....
        /*0520*/ 	.word	0x0000cb80
        /*0524*/ 	.word	0x00000006
        /*0528*/ 	.word	0x00000000
        /*052c*/ 	.short	0x010a
        /*052e*/ 	.byte	0x3f
	.zero		1


	//   ....[76]....
        /*0530*/ 	.word	0x0000cbd0
        /*0534*/ 	.word	0x00000009
        /*0538*/ 	.word	0x00000000
        /*053c*/ 	.short	0x010a
        /*053e*/ 	.byte	0x3f
	.zero		1


	//   ....[77]....
        /*0540*/ 	.word	0x0000cc20
        /*0544*/ 	.word	0x00000006
        /*0548*/ 	.word	0x00000000
        /*054c*/ 	.short	0x010a
        /*054e*/ 	.byte	0x3f
	.zero		1


	//   ....[78]....
        /*0550*/ 	.word	0x0000cc70
        /*0554*/ 	.word	0x00000009
        /*0558*/ 	.word	0x00000000
        /*055c*/ 	.short	0x010a
        /*055e*/ 	.byte	0x3f
	.zero		1


	//   ....[79]....
        /*0560*/ 	.word	0x0000ccc0
        /*0564*/ 	.word	0x00000006
        /*0568*/ 	.word	0x00000000
        /*056c*/ 	.short	0x010a
        /*056e*/ 	.byte	0x3f
	.zero		1


	//   ....[80]....
        /*0570*/ 	.word	0x0000cd10
        /*0574*/ 	.word	0x00000009
        /*0578*/ 	.word	0x00000000
        /*057c*/ 	.short	0x010a
        /*057e*/ 	.byte	0x3f
	.zero		1


	//   ....[81]....
        /*0580*/ 	.word	0x0000cd60
        /*0584*/ 	.word	0x00000006
        /*0588*/ 	.word	0x00000000
        /*058c*/ 	.short	0x010a
        /*058e*/ 	.byte	0x3f
	.zero		1


	//   ....[82]....
        /*0590*/ 	.word	0x0000cdb0
        /*0594*/ 	.word	0x00000009
        /*0598*/ 	.word	0x00000000
        /*059c*/ 	.short	0x010a
        /*059e*/ 	.byte	0x3f
	.zero		1


	//   ....[83]....
        /*05a0*/ 	.word	0x0000ce00
        /*05a4*/ 	.word	0x00000006
        /*05a8*/ 	.word	0x00000000
        /*05ac*/ 	.short	0x010a
        /*05ae*/ 	.byte	0x3f
	.zero		1


	//   ....[84]....
        /*05b0*/ 	.word	0x0000ce50
        /*05b4*/ 	.word	0x00000009
        /*05b8*/ 	.word	0x00000000
        /*05bc*/ 	.short	0x010a
        /*05be*/ 	.byte	0x3f
	.zero		1


	//   ....[85]....
        /*05c0*/ 	.word	0x0000cea0
        /*05c4*/ 	.word	0x00000006
        /*05c8*/ 	.word	0x00000000
        /*05cc*/ 	.short	0x010a
        /*05ce*/ 	.byte	0x3f
	.zero		1


	//   ....[86]....
        /*05d0*/ 	.word	0x0000cef0
        /*05d4*/ 	.word	0x00000009
        /*05d8*/ 	.word	0x00000000
        /*05dc*/ 	.short	0x010a
        /*05de*/ 	.byte	0x3f
	.zero		1


	//   ....[87]....
        /*05e0*/ 	.word	0x0000cf40
        /*05e4*/ 	.word	0x00000006
        /*05e8*/ 	.word	0x00000000
        /*05ec*/ 	.short	0x010a
        /*05ee*/ 	.byte	0x3f
	.zero		1


	//   ....[88]....
        /*05f0*/ 	.word	0x0000cf90
        /*05f4*/ 	.word	0x00000009
        /*05f8*/ 	.word	0x00000000
        /*05fc*/ 	.short	0x010a
        /*05fe*/ 	.byte	0x3f
	.zero		1


	//   ....[89]....
        /*0600*/ 	.word	0x0000cfe0
        /*0604*/ 	.word	0x00000006
        /*0608*/ 	.word	0x00000000
        /*060c*/ 	.short	0x010a
        /*060e*/ 	.byte	0x3f
	.zero		1


	//   ....[90]....
        /*0610*/ 	.word	0x0000d030
        /*0614*/ 	.word	0x00000009
        /*0618*/ 	.word	0x00000000
        /*061c*/ 	.short	0x010a
        /*061e*/ 	.byte	0x3f
	.zero		1


	//   ....[91]....
        /*0620*/ 	.word	0x0000d080
        /*0624*/ 	.word	0x00000006
        /*0628*/ 	.word	0x00000000
        /*062c*/ 	.short	0x010a
        /*062e*/ 	.byte	0x3f
	.zero		1


	//----- nvinfo : EIATTR_NUM_MBARRIERS
	.align		4
.L_28:
        /*0630*/ 	.byte	0x03, 0x38
        /*0632*/ 	.short	0x002a


	//----- nvinfo : EIATTR_EXIT_INSTR_OFFSETS
	.align		4
        /*0634*/ 	.byte	0x04, 0x1c
        /*0636*/ 	.short	(.L_30 - .L_29)


	//   ....[0]....
.L_29:
        /*0638*/ 	.word	0x00000800


	//   ....[1]....
        /*063c*/ 	.word	0x000010c0


	//   ....[2]....
        /*0640*/ 	.word	0x0000a980


	//   ....[3]....
        /*0644*/ 	.word	0x0000afb0


	//   ....[4]....
        /*0648*/ 	.word	0x0000c8b0


	//----- nvinfo : EIATTR_MAX_THREADS
	.align		4
.L_30:
        /*064c*/ 	.byte	0x04, 0x05
        /*064e*/ 	.short	(.L_32 - .L_31)
.L_31:
        /*0650*/ 	.word	0x00000180
        /*0654*/ 	.word	0x00000001
        /*0658*/ 	.word	0x00000001


	//----- nvinfo : EIATTR_CRS_STACK_SIZE
	.align		4
.L_32:
        /*065c*/ 	.byte	0x04, 0x1e
        /*065e*/ 	.short	(.L_34 - .L_33)
.L_33:
        /*0660*/ 	.word	0x00000000


	//----- nvinfo : EIATTR_CBANK_PARAM_SIZE
	.align		4
.L_34:
        /*0664*/ 	.byte	0x03, 0x19
        /*0666*/ 	.short	0x0470


	//----- nvinfo : EIATTR_PARAM_CBANK
	.align		4
        /*0668*/ 	.byte	0x04, 0x0a
        /*066a*/ 	.short	(.L_36 - .L_35)
	.align		4
.L_35:
        /*066c*/ 	.word	index@(.nv.constant0._ZN7cutlass13device_kernelINS_4gemm6kernel13GemmUniversalIN4cute5tupleIJiiiiEEENS1_10collective13CollectiveMmaINS1_37MainloopSm90TmaGmmaWarpSpecializedFP8ILi20ENS5_IJNS4_1CILi1EEESB_SB_EEENS1_35KernelTmaWarpSpecializedCooperativeEEENS5_IJNSA_ILi256EEENSA_ILi96EEENSA_ILi32EEEEEENS_12float_e4m3_tENS5_IJlSB_lEEESJ_SK_NS4_8TiledMMAINS4_8MMA_AtomIJNS4_4SM904GMMA30MMA_64x96x32_F32E4M3E4M3_SS_TNILNSO_7ScaleInE1ELSQ_1EEEEEENS4_6LayoutINS5_IJNSA_ILi2EEESB_SB_EEENS5_IJSB_NSA_ILi0EEESW_EEEEENS5_IJNS4_10UnderscoreESZ_SZ_EEEEENS4_13SM90_TMA_LOADENS4_14ComposedLayoutINS4_7SwizzleILi1ELi4ELi3EEENS4_18smem_ptr_flag_bitsILi8EEENST_INS5_IJNSA_ILi8EEESH_EEENS5_IJSH_SB_EEEEEEEvNS4_8identityES12_S1C_vS1D_EENS_8epilogue10collective6detail29Sm90TmaWarpSpecializedAdapterINS1G_15DefaultEpilogueISJ_SK_SK_NS1F_6thread17LinearCombinationISJ_Li1EffLNS1K_9ScaleType4KindE0ELNS_15FloatRoundStyleE2ESJ_EENS1_15EpilogueDefaultEEEEEvvEEEEvNT_6ParamsE)
        /*0670*/ 	.short	0x0210
        /*0672*/ 	.short	0x0470


	//----- nvinfo : EIATTR_SW_WAR
	.align		4
.L_36:
        /*0674*/ 	.byte	0x04, 0x36
        /*0676*/ 	.short	(.L_38 - .L_37)
.L_37:
        /*0678*/ 	.word	0x00000008
.L_38:


//--------------------- .nv.callgraph             --------------------------
	.section	.nv.callgraph,"",@"SHT_CUDA_CALLGRAPH"
	.align	4
	.sectionentsize	8
	.align		4
        /*0000*/ 	.word	0x00000000
	.align		4
        /*0004*/ 	.word	0xffffffff
	.align		4
        /*0008*/ 	.word	0x00000000
	.align		4
        /*000c*/ 	.word	0xfffffffe
	.align		4
        /*0010*/ 	.word	0x00000000
	.align		4
        /*0014*/ 	.word	0xfffffffd
	.align		4
        /*0018*/ 	.word	0x00000000
	.align		4
        /*001c*/ 	.word	0xfffffffc


//--------------------- .nv.constant4             --------------------------
	.section	.nv.constant4,"a",@progbits
	.align	8
	.align		8
.nv.constant4:
        /*0000*/ 	.dword	_ZN40_INTERNAL_bfc091ce_4_k_cu_df742afd_124654cuda3std3__45__cpo5beginE
	.align		8
        /*0008*/ 	.dword	_ZN40_INTERNAL_bfc091ce_4_k_cu_df742afd_124654cuda3std3__45__cpo3endE
	.align		8
        /*0010*/ 	.dword	_ZN40_INTERNAL_bfc091ce_4_k_cu_df742afd_124654cuda3std3__45__cpo6cbeginE
	.align		8
        /*0018*/ 	.dword	_ZN40_INTERNAL_bfc091ce_4_k_cu_df742afd_124654cuda3std3__45__cpo4cendE
	.align		8
        /*0020*/ 	.dword	_ZN40_INTERNAL_bfc091ce_4_k_cu_df742afd_124654cuda3std3__442_GLOBAL__N__bfc091ce_4_k_cu_df742afd_124656ignoreE
	.align		8
        /*0028*/ 	.dword	_ZN40_INTERNAL_bfc091ce_4_k_cu_df742afd_124654cuda3std3__419piecewise_constructE
	.align		8
        /*0030*/ 	.dword	_ZN40_INTERNAL_bfc091ce_4_k_cu_df742afd_124654cuda3std3__48in_placeE
	.align		8
        /*0038*/ 	.dword	_ZN40_INTERNAL_bfc091ce_4_k_cu_df742afd_124654cuda3std6ranges3__45__cpo4swapE
	.align		8
        /*0040*/ 	.dword	_ZN40_INTERNAL_bfc091ce_4_k_cu_df742afd_124654cuda3std6ranges3__45__cpo9iter_moveE
	.align		8
        /*0048*/ 	.dword	_ZN40_INTERNAL_bfc091ce_4_k_cu_df742afd_124654cute7productE
	.align		8
        /*0050*/ 	.dword	_ZN40_INTERNAL_bfc091ce_4_k_cu_df742afd_124654cute1_E


//--------------------- .text._ZN7cutlass13device_kernelINS_4gemm6kernel13GemmUniversalIN4cute5tupleIJiiiiEEENS1_10collective13CollectiveMmaINS1_37MainloopSm90TmaGmmaWarpSpecializedFP8ILi20ENS5_IJNS4_1CILi1EEESB_SB_EEENS1_35KernelTmaWarpSpecializedCooperativeEEENS5_IJNSA_ILi256EEENSA_ILi96EEENSA_ILi32EEEEEENS_12float_e4m3_tENS5_IJlSB_lEEESJ_SK_NS4_8TiledMMAINS4_8MMA_AtomIJNS4_4SM904GMMA30MMA_64x96x32_F32E4M3E4M3_SS_TNILNSO_7ScaleInE1ELSQ_1EEEEEENS4_6LayoutINS5_IJNSA_ILi2EEESB_SB_EEENS5_IJSB_NSA_ILi0EEESW_EEEEENS5_IJNS4_10UnderscoreESZ_SZ_EEEEENS4_13SM90_TMA_LOADENS4_14ComposedLayoutINS4_7SwizzleILi1ELi4ELi3EEENS4_18smem_ptr_flag_bitsILi8EEENST_INS5_IJNSA_ILi8EEESH_EEENS5_IJSH_SB_EEEEEEEvNS4_8identityES12_S1C_vS1D_EENS_8epilogue10collective6detail29Sm90TmaWarpSpecializedAdapterINS1G_15DefaultEpilogueISJ_SK_SK_NS1F_6thread17LinearCombinationISJ_Li1EffLNS1K_9ScaleType4KindE0ELNS_15FloatRoundStyleE2ESJ_EENS1_15EpilogueDefaultEEEEEvvEEEEvNT_6ParamsE --------------------------
	.section	.text._ZN7cutlass13device_kernelINS_4gemm6kernel13GemmUniversalIN4cute5tupleIJiiiiEEENS1_10collective13CollectiveMmaINS1_37MainloopSm90TmaGmmaWarpSpecializedFP8ILi20ENS5_IJNS4_1CILi1EEESB_SB_EEENS1_35KernelTmaWarpSpecializedCooperativeEEENS5_IJNSA_ILi256EEENSA_ILi96EEENSA_ILi32EEEEEENS_12float_e4m3_tENS5_IJlSB_lEEESJ_SK_NS4_8TiledMMAINS4_8MMA_AtomIJNS4_4SM904GMMA30MMA_64x96x32_F32E4M3E4M3_SS_TNILNSO_7ScaleInE1ELSQ_1EEEEEENS4_6LayoutINS5_IJNSA_ILi2EEESB_SB_EEENS5_IJSB_NSA_ILi0EEESW_EEEEENS5_IJNS4_10UnderscoreESZ_SZ_EEEEENS4_13SM90_TMA_LOADENS4_14ComposedLayoutINS4_7SwizzleILi1ELi4ELi3EEENS4_18smem_ptr_flag_bitsILi8EEENST_INS5_IJNSA_ILi8EEESH_EEENS5_IJSH_SB_EEEEEEEvNS4_8identityES12_S1C_vS1D_EENS_8epilogue10collective6detail29Sm90TmaWarpSpecializedAdapterINS1G_15DefaultEpilogueISJ_SK_SK_NS1F_6thread17LinearCombinationISJ_Li1EffLNS1K_9ScaleType4KindE0ELNS_15FloatRoundStyleE2ESJ_EENS1_15EpilogueDefaultEEEEEvvEEEEvNT_6ParamsE,"ax",@progbits
	.align	128
.text._ZN7cutlass13device_kernelINS_4gemm6kernel13GemmUniversalIN4cute5tupleIJiiiiEEENS1_10collective13CollectiveMmaINS1_37MainloopSm90TmaGmmaWarpSpecializedFP8ILi20ENS5_IJNS4_1CILi1EEESB_SB_EEENS1_35KernelTmaWarpSpecializedCooperativeEEENS5_IJNSA_ILi256EEENSA_ILi96EEENSA_ILi32EEEEEENS_12float_e4m3_tENS5_IJlSB_lEEESJ_SK_NS4_8TiledMMAINS4_8MMA_AtomIJNS4_4SM904GMMA30MMA_64x96x32_F32E4M3E4M3_SS_TNILNSO_7ScaleInE1ELSQ_1EEEEEENS4_6LayoutINS5_IJNSA_ILi2EEESB_SB_EEENS5_IJSB_NSA_ILi0EEESW_EEEEENS5_IJNS4_10UnderscoreESZ_SZ_EEEEENS4_13SM90_TMA_LOADENS4_14ComposedLayoutINS4_7SwizzleILi1ELi4ELi3EEENS4_18smem_ptr_flag_bitsILi8EEENST_INS5_IJNSA_ILi8EEESH_EEENS5_IJSH_SB_EEEEEEEvNS4_8identityES12_S1C_vS1D_EENS_8epilogue10collective6detail29Sm90TmaWarpSpecializedAdapterINS1G_15DefaultEpilogueISJ_SK_SK_NS1F_6thread17LinearCombinationISJ_Li1EffLNS1K_9ScaleType4KindE0ELNS_15FloatRoundStyleE2ESJ_EENS1_15EpilogueDefaultEEEEEvvEEEEvNT_6ParamsE:
        .type           _ZN7cutlass13device_kernelINS_4gemm6kernel13GemmUniversalIN4cute5tupleIJiiiiEEENS1_10collective13CollectiveMmaINS1_37MainloopSm90TmaGmmaWarpSpecializedFP8ILi20ENS5_IJNS4_1CILi1EEESB_SB_EEENS1_35KernelTmaWarpSpecializedCooperativeEEENS5_IJNSA_ILi256EEENSA_ILi96EEENSA_ILi32EEEEEENS_12float_e4m3_tENS5_IJlSB_lEEESJ_SK_NS4_8TiledMMAINS4_8MMA_AtomIJNS4_4SM904GMMA30MMA_64x96x32_F32E4M3E4M3_SS_TNILNSO_7ScaleInE1ELSQ_1EEEEEENS4_6LayoutINS5_IJNSA_ILi2EEESB_SB_EEENS5_IJSB_NSA_ILi0EEESW_EEEEENS5_IJNS4_10UnderscoreESZ_SZ_EEEEENS4_13SM90_TMA_LOADENS4_14ComposedLayoutINS4_7SwizzleILi1ELi4ELi3EEENS4_18smem_ptr_flag_bitsILi8EEENST_INS5_IJNSA_ILi8EEESH_EEENS5_IJSH_SB_EEEEEEEvNS4_8identityES12_S1C_vS1D_EENS_8epilogue10collective6detail29Sm90TmaWarpSpecializedAdapterINS1G_15DefaultEpilogueISJ_SK_SK_NS1F_6thread17LinearCombinationISJ_Li1EffLNS1K_9ScaleType4KindE0ELNS_15FloatRoundStyleE2ESJ_EENS1_15EpilogueDefaultEEEEEvvEEEEvNT_6ParamsE,@function
        .size           _ZN7cutlass13device_kernelINS_4gemm6kernel13GemmUniversalIN4cute5tupleIJiiiiEEENS1_10collective13CollectiveMmaINS1_37MainloopSm90TmaGmmaWarpSpecializedFP8ILi20ENS5_IJNS4_1CILi1EEESB_SB_EEENS1_35KernelTmaWarpSpecializedCooperativeEEENS5_IJNSA_ILi256EEENSA_ILi96EEENSA_ILi32EEEEEENS_12float_e4m3_tENS5_IJlSB_lEEESJ_SK_NS4_8TiledMMAINS4_8MMA_AtomIJNS4_4SM904GMMA30MMA_64x96x32_F32E4M3E4M3_SS_TNILNSO_7ScaleInE1ELSQ_1EEEEEENS4_6LayoutINS5_IJNSA_ILi2EEESB_SB_EEENS5_IJSB_NSA_ILi0EEESW_EEEEENS5_IJNS4_10UnderscoreESZ_SZ_EEEEENS4_13SM90_TMA_LOADENS4_14ComposedLayoutINS4_7SwizzleILi1ELi4ELi3EEENS4_18smem_ptr_flag_bitsILi8EEENST_INS5_IJNSA_ILi8EEESH_EEENS5_IJSH_SB_EEEEEEEvNS4_8identityES12_S1C_vS1D_EENS_8epilogue10collective6detail29Sm90TmaWarpSpecializedAdapterINS1G_15DefaultEpilogueISJ_SK_SK_NS1F_6thread17LinearCombinationISJ_Li1EffLNS1K_9ScaleType4KindE0ELNS_15FloatRoundStyleE2ESJ_EENS1_15EpilogueDefaultEEEEEvvEEEEvNT_6ParamsE,(.L_x_298 - _ZN7cutlass13device_kernelINS_4gemm6kernel13GemmUniversalIN4cute5tupleIJiiiiEEENS1_10collective13CollectiveMmaINS1_37MainloopSm90TmaGmmaWarpSpecializedFP8ILi20ENS5_IJNS4_1CILi1EEESB_SB_EEENS1_35KernelTmaWarpSpecializedCooperativeEEENS5_IJNSA_ILi256EEENSA_ILi96EEENSA_ILi32EEEEEENS_12float_e4m3_tENS5_IJlSB_lEEESJ_SK_NS4_8TiledMMAINS4_8MMA_AtomIJNS4_4SM904GMMA30MMA_64x96x32_F32E4M3E4M3_SS_TNILNSO_7ScaleInE1ELSQ_1EEEEEENS4_6LayoutINS5_IJNSA_ILi2EEESB_SB_EEENS5_IJSB_NSA_ILi0EEESW_EEEEENS5_IJNS4_10UnderscoreESZ_SZ_EEEEENS4_13SM90_TMA_LOADENS4_14ComposedLayoutINS4_7SwizzleILi1ELi4ELi3EEENS4_18smem_ptr_flag_bitsILi8EEENST_INS5_IJNSA_ILi8EEESH_EEENS5_IJSH_SB_EEEEEEEvNS4_8identityES12_S1C_vS1D_EENS_8epilogue10collective6detail29Sm90TmaWarpSpecializedAdapterINS1G_15DefaultEpilogueISJ_SK_SK_NS1F_6thread17LinearCombinationISJ_Li1EffLNS1K_9ScaleType4KindE0ELNS_15FloatRoundStyleE2ESJ_EENS1_15EpilogueDefaultEEEEEvvEEEEvNT_6ParamsE)
        .other          _ZN7cutlass13device_kernelINS_4gemm6kernel13GemmUniversalIN4cute5tupleIJiiiiEEENS1_10collective13CollectiveMmaINS1_37MainloopSm90TmaGmmaWarpSpecializedFP8ILi20ENS5_IJNS4_1CILi1EEESB_SB_EEENS1_35KernelTmaWarpSpecializedCooperativeEEENS5_IJNSA_ILi256EEENSA_ILi96EEENSA_ILi32EEEEEENS_12float_e4m3_tENS5_IJlSB_lEEESJ_SK_NS4_8TiledMMAINS4_8MMA_AtomIJNS4_4SM904GMMA30MMA_64x96x32_F32E4M3E4M3_SS_TNILNSO_7ScaleInE1ELSQ_1EEEEEENS4_6LayoutINS5_IJNSA_ILi2EEESB_SB_EEENS5_IJSB_NSA_ILi0EEESW_EEEEENS5_IJNS4_10UnderscoreESZ_SZ_EEEEENS4_13SM90_TMA_LOADENS4_14ComposedLayoutINS4_7SwizzleILi1ELi4ELi3EEENS4_18smem_ptr_flag_bitsILi8EEENST_INS5_IJNSA_ILi8EEESH_EEENS5_IJSH_SB_EEEEEEEvNS4_8identityES12_S1C_vS1D_EENS_8epilogue10collective6detail29Sm90TmaWarpSpecializedAdapterINS1G_15DefaultEpilogueISJ_SK_SK_NS1F_6thread17LinearCombinationISJ_Li1EffLNS1K_9ScaleType4KindE0ELNS_15FloatRoundStyleE2ESJ_EENS1_15EpilogueDefaultEEEEEvvEEEEvNT_6ParamsE,@"STO_CUDA_ENTRY STV_DEFAULT"
_ZN7cutlass13device_kernelINS_4gemm6kernel13GemmUniversalIN4cute5tupleIJiiiiEEENS1_10collective13CollectiveMmaINS1_37MainloopSm90TmaGmmaWarpSpecializedFP8ILi20ENS5_IJNS4_1CILi1EEESB_SB_EEENS1_35KernelTmaWarpSpecializedCooperativeEEENS5_IJNSA_ILi256EEENSA_ILi96EEENSA_ILi32EEEEEENS_12float_e4m3_tENS5_IJlSB_lEEESJ_SK_NS4_8TiledMMAINS4_8MMA_AtomIJNS4_4SM904GMMA30MMA_64x96x32_F32E4M3E4M3_SS_TNILNSO_7ScaleInE1ELSQ_1EEEEEENS4_6LayoutINS5_IJNSA_ILi2EEESB_SB_EEENS5_IJSB_NSA_ILi0EEESW_EEEEENS5_IJNS4_10UnderscoreESZ_SZ_EEEEENS4_13SM90_TMA_LOADENS4_14ComposedLayoutINS4_7SwizzleILi1ELi4ELi3EEENS4_18smem_ptr_flag_bitsILi8EEENST_INS5_IJNSA_ILi8EEESH_EEENS5_IJSH_SB_EEEEEEEvNS4_8identityES12_S1C_vS1D_EENS_8epilogue10collective6detail29Sm90TmaWarpSpecializedAdapterINS1G_15DefaultEpilogueISJ_SK_SK_NS1F_6thread17LinearCombinationISJ_Li1EffLNS1K_9ScaleType4KindE0ELNS_15FloatRoundStyleE2ESJ_EENS1_15EpilogueDefaultEEEEEvvEEEEvNT_6ParamsE:
[----:B------:R-:W-:Y:S01]  /*0000*/  LDC R1, c[0x0][0x28] ;  /* 0x00000a00ff017b82 */ /* 0x000fe20000000800 */
[----:B------:R-:W0:Y:S01]  /*0010*/  S2R R0, SR_TID.X ;  /* 0x0000000000007919 */ /* 0x000e220000002100 */
[----:B------:R-:W-:Y:S01]  /*0020*/  ELECT P0, URZ, PT ;  /* 0x00000000003f782f */ /* 0x000fe20003800000 */
[----:B------:R-:W-:Y:S01]  /*0030*/  BSSY B0, `(.L_x_0) ;  /* 0x000000f000007945 */ /* 0x000fe20003800000 */
[--C-:B0-----:R-:W-:Y:S02]  /*0040*/  SHF.R.U32.HI R2, RZ, 0x5, R0.reuse ;  /* 0x00000005ff027819 */ /* 0x101fe40000011600 */
[----:B------:R-:W-:-:S03]  /*0050*/  SHF.R.U32.HI R3, RZ, 0x7, R0 ;  /* 0x00000007ff037819 */ /* 0x000fc60000011600 */
[----:B------:R-:W0:Y:S04]  /*0060*/  SHFL.IDX PT, R5, R2, RZ, 0x1f ;  /* 0x00001fff02057589 */ /* 0x000e2800000e0000 */
[----:B------:R1:W2:Y:S01]  /*0070*/  SHFL.IDX PT, R6, R3, RZ, 0x1f ;  /* 0x00001fff03067589 */ /* 0x0002a200000e0000 */
[----:B0-----:R-:W-:-:S13]  /*0080*/  ISETP.NE.OR P0, PT, R5, RZ, !P0 ;  /* 0x000000ff0500720c */ /* 0x001fda0004705670 */
[----:B-12---:R-:W-:Y:S05]  /*0090*/  @P0 BRA `(.L_x_1) ;  /* 0x0000000000200947 */ /* 0x006fea0003800000 */
[----:B------:R-:W-:Y:S02]  /*00a0*/  ULDC.64 UR4, c[0x0][0x198] ;  /* 0x0000660000047ab9 */ /* 0x000fe40000000a00 */
[----:B------:R-:W-:Y:S02]  /*00b0*/  UIADD3 UR6, UP0, UR4, 0xf0, URZ ;  /* 0x000000f004067890 */ /* 0x000fe4000ff1e03f */
[----:B------:R-:W-:Y:S02]  /*00c0*/  UIADD3 UR4, UP1, UR4, 0x1f0, URZ ;  /* 0x000001f004047890 */ /* 0x000fe4000ff3e03f */
[----:B------:R-:W-:Y:S02]  /*00d0*/  UIADD3.X UR7, URZ, UR5, URZ, UP0, !UPT ;  /* 0x000000053f077290 */ /* 0x000fe400087fe43f */
[----:B------:R-:W-:-:S07]  /*00e0*/  UIADD3.X UR5, URZ, UR5, URZ, UP1, !UPT ;  /* 0x000000053f057290 */ /* 0x000fce0008ffe43f */
[----:B------:R0:W-:Y:S02]  /*00f0*/  UTMACCTL.PF [UR6] ;  /* 0x00000000060079b9 */ /* 0x0001e40008040000 */
[----:B------:R0:W-:Y:S02]  /*0100*/  UTMACCTL.PF [UR4] ;  /* 0x00000000040079b9 */ /* 0x0001e40008040000 */
[----:B0-----:R-:W-:Y:S01]  /*0110*/  NOP ;  /* 0x0000000000007918 */ /* 0x001fe20000000000 */
.L_x_1:
[----:B------:R-:W-:Y:S05]  /*0120*/  BSYNC B0 ;  /* 0x0000000000007941 */ /* 0x000fea0003800000 */
.L_x_0:
[----:B------:R-:W0:Y:S02]  /*0130*/  SHFL.IDX PT, R3, R2, RZ, 0x1f ;  /* 0x00001fff02037589 */ /* 0x000e2400000e0000 */
[----:B0-----:R-:W-:-:S13]  /*0140*/  ISETP.NE.AND P0, PT, R3, RZ, PT ;  /* 0x000000ff0300720c */ /* 0x001fda0003f05270 */
[----:B------:R-:W-:Y:S05]  /*0150*/  @P0 BRA `(.L_x_2) ;  /* 0x0000000000e40947 */ /* 0x000fea0003800000 */
[----:B------:R-:W-:Y:S01]  /*0160*/  ELECT P0, URZ, PT ;  /* 0x00000000003f782f */ /* 0x000fe20003800000 */
[----:B------:R-:W-:-:S12]  /*0170*/  BSSY B0, `(.L_x_2) ;  /* 0x0000037000007945 */ /* 0x000fd80003800000 */
[----:B------:R-:W-:Y:S05]  /*0180*/  @!P0 BRA `(.L_x_3) ;  /* 0x0000000000d48947 */ /* 0x000fea0003800000 */
[----:B------:R-:W0:Y:S01]  /*0190*/  S2UR UR8, SR_CgaCtaId ;  /* 0x00000000000879c3 */ /* 0x000e220000008800 */
[----:B------:R-:W-:Y:S01]  /*01a0*/  UMOV UR4, 0x400 ;  /* 0x0000040000047882 */ /* 0x000fe20000000000 */
[----:B------:R-:W-:Y:S01]  /*01b0*/  UMOV UR5, 0x1 ;  /* 0x0000000100057882 */ /* 0x000fe20000000000 */
[----:B------:R-:W-:Y:S02]  /*01c0*/  UMOV UR6, 0x100 ;  /* 0x0000010000067882 */ /* 0x000fe40000000000 */
[----:B------:R-:W-:-:S04]  /*01d0*/  UIADD3 UR6, -UR6, 0x100000, URZ ;  /* 0x0010000006067890 */ /* 0x000fc8000fffe13f */
[----:B------:R-:W-:Y:S02]  /*01e0*/  USHF.L.U32 UR7, UR6, 0xb, URZ ;  /* 0x0000000b06077899 */ /* 0x000fe4000800063f */
[----:B------:R-:W-:Y:S02]  /*01f0*/  USHF.L.U32 UR6, UR6, 0x1, URZ ;  /* 0x0000000106067899 */ /* 0x000fe4000800063f */
[----:B0-----:R-:W-:Y:S02]  /*0200*/  ULEA UR8, UR8, UR4, 0x18 ;  /* 0x0000000408087291 */ /* 0x001fe4000f8ec03f */
[----:B------:R-:W-:-:S04]  /*0210*/  UIADD3 UR4, -UR5, 0x100000, URZ ;  /* 0x0010000005047890 */ /* 0x000fc8000fffe13f */
[----:B------:R-:W-:Y:S02]  /*0220*/  USHF.L.U32 UR5, UR4, 0xb, URZ ;  /* 0x0000000b04057899 */ /* 0x000fe4000800063f */
[----:B------:R-:W-:Y:S01]  /*0230*/  USHF.L.U32 UR4, UR4, 0x1, URZ ;  /* 0x0000000104047899 */ /* 0x000fe2000800063f */
[----:B------:R-:W0:Y:S11]  /*0240*/  FENCE.VIEW.ASYNC.S ;  /* 0x00000000000073c6 */ /* 0x000e360000000000 */
[----:B0-----:R0:W1:Y:S01]  /*0250*/  SYNCS.EXCH.64 URZ, [UR8], UR4 ;  /* 0x00000004083f75b2 */ /* 0x0010620008000100 */
[----:B------:R0:W2:Y:S01]  /*0260*/  SYNCS.EXCH.64 URZ, [UR8+0xa0], UR6 ;  /* 0x0000a006083f75b2 */ /* 0x0000a20008000100 */
[----:B------:R0:W3:Y:S01]  /*0270*/  SYNCS.EXCH.64 URZ, [UR8+0x8], UR4 ;  /* 0x00000804083f75b2 */ /* 0x0000e20008000100 */
[----:B------:R0:W4:Y:S01]  /*0280*/  SYNCS.EXCH.64 URZ, [UR8+0xa8], UR6 ;  /* 0x0000a806083f75b2 */ /* 0x0001220008000100 */
[----:B------:R0:W0:Y:S01]  /*0290*/  SYNCS.EXCH.64 URZ, [UR8+0x10], UR4 ;  /* 0x00001004083f75b2 */ /* 0x0000220008000100 */
        /* <DEDUP_REMOVED lines=35> */
[----:B-1234-:R-:W-:Y:S01]  /*04d0*/  NOP ;  /* 0x0000000000007918 */ /* 0x01efe20000000000 */
.L_x_3:
[----:B0-----:R-:W-:Y:S05]  /*04e0*/  BSYNC B0 ;  /* 0x0000000000007941 */ /* 0x001fea0003800000 */
.L_x_2:
[----:B------:R-:W0:Y:S01]  /*04f0*/  SHFL.IDX PT, R2, R2, RZ, 0x1f ;  /* 0x00001fff02027589 */ /* 0x000e2200000e0000 */
[----:B------:R-:W1:Y:S01]  /*0500*/  LDC R3, c[0x0][0x65c] ;  /* 0x00019700ff037b82 */ /* 0x000e620000000800 */
[----:B------:R-:W-:Y:S02]  /*0510*/  ELECT P0, URZ, PT ;  /* 0x00000000003f782f */ /* 0x000fe40003800000 */
[----:B------:R-:W-:Y:S01]  /*0520*/  SHF.R.S32.HI R4, RZ, 0x1f, R5 ;  /* 0x0000001fff047819 */ /* 0x000fe20000011405 */
[----:B------:R-:W2:Y:S01]  /*0530*/  S2R R10, SR_CTAID.Y ;  /* 0x00000000000a7919 */ /* 0x000ea20000002600 */
[----:B------:R-:W-:Y:S01]  /*0540*/  UMOV UR4, 0x20 ;  /* 0x0000002000047882 */ /* 0x000fe20000000000 */
[C---:B------:R-:W-:Y:S01]  /*0550*/  ISETP.NE.AND P2, PT, R6.reuse, RZ, PT ;  /* 0x000000ff0600720c */ /* 0x040fe20003f45270 */
[----:B------:R-:W-:Y:S01]  /*0560*/  VIADD R11, R6, 0xffffffff ;  /* 0xffffffff060b7836 */ /* 0x000fe20000000000 */
[----:B------:R-:W3:Y:S01]  /*0570*/  S2R R8, SR_CTAID.X ;  /* 0x0000000000087919 */ /* 0x000ee20000002500 */
[----:B------:R-:W-:Y:S01]  /*0580*/  LEA.HI R4, R4, R5, RZ, 0x2 ;  /* 0x0000000504047211 */ /* 0x000fe200078f10ff */
[----:B------:R-:W-:Y:S01]  /*0590*/  NOP ;  /* 0x0000000000007918 */ /* 0x000fe20000000000 */
[----:B------:R-:W-:Y:S01]  /*05a0*/  NOP ;  /* 0x0000000000007918 */ /* 0x000fe20000000000 */
[----:B------:R-:W-:-:S02]  /*05b0*/  ISETP.GE.U32.AND P1, PT, R11, 0x2, PT ;  /* 0x000000020b00780c */ /* 0x000fc40003f26070 */
[----:B------:R-:W-:-:S05]  /*05c0*/  LOP3.LUT R4, R4, 0xfffffffc, RZ, 0xc0, !PT ;  /* 0xfffffffc04047812 */ /* 0x000fca00078ec0ff */
[----:B------:R-:W-:Y:S01]  /*05d0*/  IMAD.IADD R5, R5, 0x1, -R4 ;  /* 0x0000000105057824 */ /* 0x000fe200078e0a04 */
[----:B0-----:R-:W-:Y:S02]  /*05e0*/  ISETP.NE.OR P0, PT, R2, RZ, !P0 ;  /* 0x000000ff0200720c */ /* 0x001fe40004705670 */
[----:B-1----:R-:W-:-:S11]  /*05f0*/  ISETP.NE.AND P3, PT, R3, 0x1, PT ;  /* 0x000000010300780c */ /* 0x002fd60003f65270 */
[----:B------:R-:W-:Y:S01]  /*0600*/  VOTEU.ALL UP0, P0 ;  /* 0x00000000003f7886 */ /* 0x000fe20000000000 */
[----:B------:R-:W-:Y:S01]  /*0610*/  VOTEU.ALL UP1, P0 ;  /* 0x00000000003f7886 */ /* 0x000fe20000020000 */
[----:B------:R-:W3:Y:S01]  /*0620*/  @P3 LDC R9, c[0x0][0x10] ;  /* 0x00000400ff093b82 */ /* 0x000ee20000000800 */
[----:B--2---:R-:W-:Y:S02]  /*0630*/  @P3 IMAD.MOV.U32 R2, RZ, RZ, R10 ;  /* 0x000000ffff023224 */ /* 0x004fe400078e000a */
[----:B------:R-:W-:Y:S01]  /*0640*/  @!UP0 UMOV UR6, 0x400 ;  /* 0x0000040000068882 */ /* 0x000fe20000000000 */
[----:B------:R-:W-:-:S04]  /*0650*/  @!UP0 UIADD3 UR4, -UR4, 0x100000, URZ ;  /* 0x0010000004048890 */ /* 0x000fc8000fffe13f */
[----:B------:R-:W-:Y:S02]  /*0660*/  @!UP0 USHF.L.U32 UR5, UR4, 0xb, URZ ;  /* 0x0000000b04058899 */ /* 0x000fe4000800063f */
[----:B------:R-:W-:Y:S01]  /*0670*/  @!UP0 USHF.L.U32 UR4, UR4, 0x1, URZ ;  /* 0x0000000104048899 */ /* 0x000fe2000800063f */
[----:B------:R-:W-:Y:S02]  /*0680*/  @P3 IMAD.MOV.U32 R3, RZ, RZ, RZ ;  /* 0x000000ffff033224 */ /* 0x000fe400078e00ff */
[----:B------:R-:W-:Y:S01]  /*0690*/  @P3 IMAD.MOV.U32 R13, RZ, RZ, RZ ;  /* 0x000000ffff0d3224 */ /* 0x000fe200078e00ff */
[----:B------:R-:W0:Y:S08]  /*06a0*/  @!UP0 S2UR UR7, SR_CgaCtaId ;  /* 0x00000000000789c3 */ /* 0x000e300000008800 */
[----:B------:R-:W1:Y:S01]  /*06b0*/  @!P3 LDC R7, c[0x0][0xc] ;  /* 0x00000300ff07bb82 */ /* 0x000e620000000800 */
[----:B---3--:R-:W-:-:S04]  /*06c0*/  @P3 IMAD.WIDE.U32 R2, R8, R9, R2 ;  /* 0x0000000908023225 */ /* 0x008fc800078e0002 */
[----:B------:R-:W-:Y:S02]  /*06d0*/  IMAD.MOV.U32 R9, RZ, RZ, RZ ;  /* 0x000000ffff097224 */ /* 0x000fe400078e00ff */
[----:B------:R-:W-:Y:S01]  /*06e0*/  @P3 IMAD.IADD R3, R3, 0x1, R13 ;  /* 0x0000000103033824 */ /* 0x000fe200078e020d */
[----:B0-----:R-:W-:Y:S01]  /*06f0*/  @!UP0 ULEA UR6, UR7, UR6, 0x18 ;  /* 0x0000000607068291 */ /* 0x001fe2000f8ec03f */
[----:B------:R-:W-:Y:S01]  /*0700*/  VOTEU.ALL UP0, P0 ;  /* 0x00000000003f7886 */ /* 0x000fe20000000000 */
[----:B------:R-:W-:-:S04]  /*0710*/  ISETP.NE.AND P0, PT, R5, 0x3, PT ;  /* 0x000000030500780c */ /* 0x000fc80003f05270 */
[----:B------:R-:W-:-:S04]  /*0720*/  ISETP.EQ.OR P0, PT, R5, RZ, !P0 ;  /* 0x000000ff0500720c */ /* 0x000fc80004702670 */
[----:B------:R-:W-:Y:S01]  /*0730*/  ISETP.EQ.AND P0, PT, R6, RZ, P0 ;  /* 0x000000ff0600720c */ /* 0x000fe20000702270 */
[----:B------:R-:W0:Y:S02]  /*0740*/  FENCE.VIEW.ASYNC.S ;  /* 0x00000000000073c6 */ /* 0x000e240000000000 */
[----:B0-----:R0:W2:Y:S01]  /*0750*/  @!UP0 SYNCS.EXCH.64 URZ, [UR6+0x150], UR4 ;  /* 0x00015004063f85b2 */ /* 0x0010a20008000100 */
[----:B-1----:R-:W-:Y:S01]  /*0760*/  @!P3 IMAD.WIDE.U32 R6, R7, R10, R8 ;  /* 0x0000000a0706b225 */ /* 0x002fe200078e0008 */
[----:B------:R-:W-:-:S03]  /*0770*/  SEL R4, RZ, 0x1, !P0 ;  /* 0x00000001ff047807 */ /* 0x000fc60004000000 */
[----:B------:R-:W-:Y:S02]  /*0780*/  @!P3 IMAD.MOV.U32 R2, RZ, RZ, R6 ;  /* 0x000000ffff02b224 */ /* 0x000fe400078e0006 */
[----:B------:R-:W-:Y:S01]  /*0790*/  @!P3 IMAD.MOV.U32 R3, RZ, RZ, R7 ;  /* 0x000000ffff03b224 */ /* 0x000fe200078e0007 */
[----:B------:R-:W-:Y:S01]  /*07a0*/  SEL R4, R4, 0x2, P1 ;  /* 0x0000000204047807 */ /* 0x000fe20000800000 */
[----:B------:R0:W2:Y:S01]  /*07b0*/  @!UP1 SYNCS.EXCH.64 URZ, [UR6+0x158], UR4 ;  /* 0x00015804063f95b2 */ /* 0x0000a20008000100 */
[----:B------:R-:W-:Y:S01]  /*07c0*/  NOP ;  /* 0x0000000000007918 */ /* 0x000fe20000000000 */
[----:B--2---:R-:W-:Y:S06]  /*07d0*/  BAR.SYNC.DEFER_BLOCKING 0x0 ;  /* 0x0000000000007b1d */ /* 0x004fec0000010000 */
[----:B------:R-:W-:Y:S05]  /*07e0*/  @!P2 BRA `(.L_x_4) ;  /* 0x000000a00068a947 */ /* 0x000fea0003800000 */
[----:B------:R-:W-:-:S13]  /*07f0*/  ISETP.GT.U32.AND P0, PT, R11, 0x1, PT ;  /* 0x000000010b00780c */ /* 0x000fda0003f04070 */
[----:B0-----:R-:W-:Y:S05]  /*0800*/  @P0 EXIT ;  /* 0x000000000000094d */ /* 0x001fea0003800000 */
[----:B------:R-:W-:Y:S01]  /*0810*/  ULDC.64 UR4, c[0x0][0x650] ;  /* 0x0001940000047ab9 */ /* 0x000fe20000000a00 */
[----:B------:R-:W-:Y:S01]  /*0820*/  PRMT R11, RZ, 0x7610, R11 ;  /* 0x00007610ff0b7816 */ /* 0x000fe2000000000b */
[----:B------:R-:W-:Y:S01]  /*0830*/  IMAD.MOV.U32 R6, RZ, RZ, -0x1 ;  /* 0xffffffffff067424 */ /* 0x000fe200078e00ff */
[----:B------:R-:W-:Y:S01]  /*0840*/  ISETP.GE.U32.AND P0, PT, R2, UR4, PT ;  /* 0x0000000402007c0c */ /* 0x000fe2000bf06070 */
[----:B------:R-:W-:Y:S02]  /*0850*/  IMAD.MOV.U32 R7, RZ, RZ, -0x1 ;  /* 0xffffffffff077424 */ /* 0x000fe400078e00ff */
[----:B------:R-:W-:Y:S01]  /*0860*/  IMAD.MOV.U32 R5, RZ, RZ, -0x1 ;  /* 0xffffffffff057424 */ /* 0x000fe200078e00ff */
[----:B------:R-:W-:-:S13]  /*0870*/  ISETP.GE.U32.AND.EX P0, PT, R3, UR5, PT, P0 ;  /* 0x0000000503007c0c */ /* 0x000fda000bf06100 */
[----:B------:R-:W-:Y:S05]  /*0880*/  @P0 BRA `(.L_x_5) ;  /* 0x00000004005c0947 */ /* 0x000fea0003800000 */
[----:B------:R-:W0:Y:S01]  /*0890*/  LDC.64 R16, c[0x0][0x628] ;  /* 0x00018a00ff107b82 */ /* 0x000e220000000a00 */
[----:B------:R-:W-:Y:S02]  /*08a0*/  IMAD.MOV.U32 R6, RZ, RZ, R2 ;  /* 0x000000ffff067224 */ /* 0x000fe400078e0002 */
[----:B------:R-:W-:-:S05]  /*08b0*/  IMAD.MOV.U32 R7, RZ, RZ, R3 ;  /* 0x000000ffff077224 */ /* 0x000fca00078e0003 */
[----:B------:R-:W1:Y:S08]  /*08c0*/  LDC R18, c[0x0][0x630] ;  /* 0x00018c00ff127b82 */ /* 0x000e700000000800 */
[----:B------:R-:W2:Y:S01]  /*08d0*/  LDC.64 R20, c[0x0][0x620] ;  /* 0x00018800ff147b82 */ /* 0x000ea20000000a00 */
[----:B0-----:R-:W-:-:S04]  /*08e0*/  ISETP.NE.U32.AND P0, PT, R16, RZ, PT ;  /* 0x000000ff1000720c */ /* 0x001fc80003f05070 */
[----:B------:R-:W-:-:S13]  /*08f0*/  ISETP.NE.AND.EX P0, PT, R17, RZ, PT, P0 ;  /* 0x000000ff1100720c */ /* 0x000fda0003f05300 */
[----:B-12---:R-:W-:Y:S05]  /*0900*/  @!P0 BRA `(.L_x_6) ;  /* 0x0000000000288947 */ /* 0x006fea0003800000 */
[----:B------:R-:W0:Y:S02]  /*0910*/  LDC R5, c[0x0][0x634] ;  /* 0x00018d00ff057b82 */ /* 0x000e240000000800 */
[----:B0-----:R-:W-:-:S05]  /*0920*/  IADD3 R5, P0, R2, R5, RZ ;  /* 0x0000000502057210 */ /* 0x001fca0007f1e0ff */
[----:B------:R-:W-:-:S04]  /*0930*/  IMAD.X R11, RZ, RZ, R3, P0 ;  /* 0x000000ffff0b7224 */ /* 0x000fc800000e0603 */
[----:B------:R-:W-:-:S04]  /*0940*/  IMAD.WIDE.U32 R6, R11, R16, RZ ;  /* 0x000000100b067225 */ /* 0x000fc800078e00ff */
[----:B------:R-:W-:-:S04]  /*0950*/  IMAD.WIDE.U32 R12, P0, R5, R17, R6 ;  /* 0x00000011050c7225 */ /* 0x000fc80007800006 */
[----:B------:R-:W-:-:S04]  /*0960*/  IMAD.WIDE.U32 R6, R5, R16, RZ ;  /* 0x0000001005067225 */ /* 0x000fc800078e00ff */
[----:B------:R-:W-:Y:S01]  /*0970*/  IMAD.X R15, RZ, RZ, RZ, P0 ;  /* 0x000000ffff0f7224 */ /* 0x000fe200000e06ff */
[----:B------:R-:W-:Y:S01]  /*0980*/  IADD3 RZ, P0, R7, R12, RZ ;  /* 0x0000000c07ff7210 */ /* 0x000fe20007f1e0ff */
[----:B------:R-:W-:-:S04]  /*0990*/  IMAD.MOV.U32 R14, RZ, RZ, R13 ;  /* 0x000000ffff0e7224 */ /* 0x000fc800078e000d */
[----:B------:R-:W-:-:S08]  /*09a0*/  IMAD.WIDE.U32.X R6, R11, R17, R14, P0 ;  /* 0x000000110b067225 */ /* 0x000fd000000e040e */
.L_x_6:
[--C-:B------:R-:W-:Y:S01]  /*09b0*/  SHF.R.U64 R26, R6, R18, R7.reuse ;  /* 0x00000012061a7219 */ /* 0x100fe20000001207 */
[----:B------:R-:W0:Y:S01]  /*09c0*/  LDC.64 R22, c[0x0][0x640] ;  /* 0x00019000ff167b82 */ /* 0x000e220000000a00 */
[----:B------:R-:W-:Y:S01]  /*09d0*/  I2FP.F32.U32 R5, R8 ;  /* 0x0000000800057245 */ /* 0x000fe20000201000 */
[----:B------:R-:W-:Y:S01]  /*09e0*/  ULDC UR4, c[0x0][0x150] ;  /* 0x0000540000047ab9 */ /* 0x000fe20000000800 */
[----:B------:R-:W-:Y:S02]  /*09f0*/  SHF.R.U32.HI R6, RZ, R18, R7 ;  /* 0x00000012ff067219 */ /* 0x000fe40000011607 */
[----:B------:R-:W-:Y:S01]  /*0a00*/  IADD3 R11, P0, RZ, -R26, RZ ;  /* 0x8000001aff0b7210 */ /* 0x000fe20007f1e0ff */
[----:B------:R-:W-:Y:S01]  /*0a10*/  FMUL R5, R5, UR4 ;  /* 0x0000000405057c20 */ /* 0x000fe20008400000 */
[----:B------:R-:W-:Y:S01]  /*0a20*/  ULDC UR4, c[0x0][0x154] ;  /* 0x0000550000047ab9 */ /* 0x000fe20000000800 */
[----:B------:R-:W1:Y:S02]  /*0a30*/  LDC R14, c[0x0][0x618] ;  /* 0x00018600ff0e7b82 */ /* 0x000e640000000800 */
[----:B------:R-:W-:-:S02]  /*0a40*/  IMAD.X R13, RZ, RZ, ~R6, P0 ;  /* 0x000000ffff0d7224 */ /* 0x000fc400000e0e06 */
[----:B------:R-:W2:Y:S01]  /*0a50*/  F2I.U32.TRUNC.NTZ R5, R5 ;  /* 0x0000000500057305 */ /* 0x000ea2000020f000 */
[----:B------:R-:W-:-:S03]  /*0a60*/  IMAD.WIDE.U32 R6, R11, R20, R2 ;  /* 0x000000140b067225 */ /* 0x000fc600078e0002 */
[----:B------:R-:W3:Y:S01]  /*0a70*/  LDC R9, c[0x0][0x144] ;  /* 0x00005100ff097b82 */ /* 0x000ee20000000800 */
[----:B------:R-:W-:-:S04]  /*0a80*/  IMAD R12, R13, R20, RZ ;  /* 0x000000140d0c7224 */ /* 0x000fc800078e02ff */
[----:B------:R-:W-:Y:S02]  /*0a90*/  IMAD R11, R11, R21, R12 ;  /* 0x000000150b0b7224 */ /* 0x000fe400078e020c */
[----:B------:R-:W-:Y:S01]  /*0aa0*/  IMAD.MOV.U32 R12, RZ, RZ, 0x1 ;  /* 0x00000001ff0c7424 */ /* 0x000fe200078e00ff */
[----:B------:R-:W4:Y:S01]  /*0ab0*/  LDC R18, c[0x0][0x608] ;  /* 0x00018200ff127b82 */ /* 0x000f220000000800 */
[----:B------:R-:W-:Y:S01]  /*0ac0*/  IMAD.IADD R11, R7, 0x1, R11 ;  /* 0x00000001070b7824 */ /* 0x000fe200078e020b */
[----:B0-----:R-:W-:Y:S01]  /*0ad0*/  ISETP.NE.U32.AND P0, PT, R22, RZ, PT ;  /* 0x000000ff1600720c */ /* 0x001fe20003f05070 */
[----:B--2---:R-:W-:-:S03]  /*0ae0*/  IMAD.MOV R7, RZ, RZ, -R5 ;  /* 0x000000ffff077224 */ /* 0x004fc600078e0a05 */
[----:B------:R-:W-:Y:S02]  /*0af0*/  ISETP.NE.AND.EX P0, PT, R23, RZ, PT, P0 ;  /* 0x000000ff1700720c */ /* 0x000fe40003f05300 */
[----:B------:R-:W0:Y:S01]  /*0b00*/  LDC R13, c[0x0][0x658] ;  /* 0x00019600ff0d7b82 */ /* 0x000e220000000800 */
[--C-:B-1----:R-:W-:Y:S02]  /*0b10*/  SHF.R.U64 R16, R6, R14, R11.reuse ;  /* 0x0000000e06107219 */ /* 0x102fe4000000120b */
[----:B------:R-:W-:Y:S02]  /*0b20*/  I2FP.F32.U32 R6, R10 ;  /* 0x0000000a00067245 */ /* 0x000fe40000201000 */
[----:B------:R-:W-:-:S03]  /*0b30*/  SHF.R.U32.HI R11, RZ, R14, R11 ;  /* 0x0000000eff0b7219 */ /* 0x000fc6000001160b */
[----:B------:R-:W1:Y:S01]  /*0b40*/  LDC R17, c[0x0][0x148] ;  /* 0x00005200ff117b82 */ /* 0x000e620000000800 */
[----:B---3--:R-:W-:Y:S02]  /*0b50*/  IMAD R5, R9, R7, R8 ;  /* 0x0000000709057224 */ /* 0x008fe400078e0208 */
[----:B------:R-:W-:Y:S01]  /*0b60*/  FMUL R7, R6, UR4 ;  /* 0x0000000406077c20 */ /* 0x000fe20008400000 */
[----:B------:R-:W-:-:S03]  /*0b70*/  IMAD.MOV.U32 R6, RZ, RZ, -0x1 ;  /* 0xffffffffff067424 */ /* 0x000fc600078e00ff */
[----:B------:R2:W3:Y:S01]  /*0b80*/  F2I.U32.TRUNC.NTZ R15, R7 ;  /* 0x00000007000f7305 */ /* 0x0004e2000020f000 */
[----:B------:R-:W1:Y:S01]  /*0b90*/  LDC R21, c[0x0][0x600] ;  /* 0x00018000ff157b82 */ /* 0x000e620000000800 */
[-CC-:B----4-:R-:W-:Y:S02]  /*0ba0*/  SHF.R.U64 R27, R16, R18.reuse, R11.reuse ;  /* 0x00000012101b7219 */ /* 0x190fe4000000120b */
[----:B------:R-:W-:-:S05]  /*0bb0*/  SHF.R.U32.HI R8, RZ, R18, R11 ;  /* 0x00000012ff087219 */ /* 0x000fca000001160b */
[----:B------:R-:W4:Y:S01]  /*0bc0*/  LDC R20, c[0x0][0x648] ;  /* 0x00019200ff147b82 */ /* 0x000f220000000800 */
[-CC-:B0-----:R-:W-:Y:S02]  /*0bd0*/  SHF.R.U64 R18, R27, R13.reuse, R8.reuse ;  /* 0x0000000d1b127219 */ /* 0x181fe40000001208 */
[-C--:B------:R-:W-:Y:S02]  /*0be0*/  SHF.L.U32 R6, R6, R13.reuse, RZ ;  /* 0x0000000d06067219 */ /* 0x080fe400000006ff */
[-C--:B------:R-:W-:Y:S02]  /*0bf0*/  SHF.R.U32.HI R8, RZ, R13.reuse, R8 ;  /* 0x0000000dff087219 */ /* 0x080fe40000011608 */
[----:B------:R-:W-:Y:S01]  /*0c00*/  LOP3.LUT R14, RZ, R6, RZ, 0x33, !PT ;  /* 0x00000006ff0e7212 */ /* 0x000fe200078e33ff */
[----:B------:R-:W0:Y:S01]  /*0c10*/  LDC R25, c[0x0][0x638] ;  /* 0x00018e00ff197b82 */ /* 0x000e220000000800 */
[----:B------:R-:W-:Y:S01]  /*0c20*/  SHF.L.U32 R11, R12, R13, RZ ;  /* 0x0000000d0c0b7219 */ /* 0x000fe200000006ff */
[----:B------:R-:W-:-:S02]  /*0c30*/  IMAD.MOV.U32 R6, RZ, RZ, R18 ;  /* 0x000000ffff067224 */ /* 0x000fc400078e0012 */
[----:B--2---:R-:W-:-:S04]  /*0c40*/  IMAD.MOV.U32 R7, RZ, RZ, R8 ;  /* 0x000000ffff077224 */ /* 0x004fc800078e0008 */
[----:B------:R-:W2:Y:S01]  /*0c50*/  LDC R24, c[0x0][0x610] ;  /* 0x00018400ff187b82 */ /* 0x000ea20000000800 */
[----:B---3--:R-:W-:Y:S05]  /*0c60*/  @!P0 BRA `(.L_x_7) ;  /* 0x0000000000288947 */ /* 0x008fea0003800000 */
[----:B------:R-:W3:Y:S02]  /*0c70*/  LDC R13, c[0x0][0x64c] ;  /* 0x00019300ff0d7b82 */ /* 0x000ee40000000800 */
[----:B---3--:R-:W-:-:S05]  /*0c80*/  IADD3 R13, P0, R18, R13, RZ ;  /* 0x0000000d120d7210 */ /* 0x008fca0007f1e0ff */
        /* <DEDUP_REMOVED lines=8> */
.L_x_7:
[----:B----4-:R-:W-:Y:S01]  /*0d10*/  SHF.R.U64 R6, R6, R20, R7 ;  /* 0x0000001406067219 */ /* 0x010fe20000001207 */
[----:B-1----:R-:W-:Y:S01]  /*0d20*/  VIADD R7, R21, 0xffffffff ;  /* 0xffffffff15077836 */ /* 0x002fe20000000000 */
[----:B------:R-:W-:Y:S01]  /*0d30*/  LOP3.LUT R14, R27, R14, RZ, 0xc0, !PT ;  /* 0x0000000e1b0e7212 */ /* 0x000fe200078ec0ff */
[----:B------:R-:W-:Y:S02]  /*0d40*/  IMAD.MOV R15, RZ, RZ, -R15 ;  /* 0x000000ffff0f7224 */ /* 0x000fe400078e0a0f */
[----:B------:R-:W-:Y:S01]  /*0d50*/  IMAD.MOV R8, RZ, RZ, -R6 ;  /* 0x000000ffff087224 */ /* 0x000fe200078e0a06 */
[----:B------:R-:W-:Y:S01]  /*0d60*/  LOP3.LUT R7, R16, R7, RZ, 0xc0, !PT ;  /* 0x0000000710077212 */ /* 0x000fe200078ec0ff */
[----:B------:R-:W-:Y:S02]  /*0d70*/  IMAD R14, R11, R6, R14 ;  /* 0x000000060b0e7224 */ /* 0x000fe400078e020e */
[----:B------:R-:W-:Y:S02]  /*0d80*/  @P3 IMAD R5, R17, R15, R10 ;  /* 0x0000000f11053224 */ /* 0x000fe400078e020a */
[----:B0-----:R-:W-:-:S02]  /*0d90*/  IMAD R6, R8, R25, R18 ;  /* 0x0000001908067224 */ /* 0x001fc400078e0212 */
[----:B--2---:R-:W-:Y:S02]  /*0da0*/  IMAD R5, R14, R24, R5 ;  /* 0x000000180e057224 */ /* 0x004fe400078e0205 */
[----:B------:R-:W-:Y:S02]  /*0db0*/  IMAD R6, R6, R21, R7 ;  /* 0x0000001506067224 */ /* 0x000fe400078e0207 */
[----:B------:R-:W-:-:S03]  /*0dc0*/  IMAD.MOV.U32 R11, RZ, RZ, 0x1 ;  /* 0x00000001ff0b7424 */ /* 0x000fc600078e00ff */
[----:B------:R-:W-:Y:S02]  /*0dd0*/  SEL R7, R6, R5, !P3 ;  /* 0x0000000506077207 */ /* 0x000fe40005800000 */
[----:B------:R-:W-:Y:S01]  /*0de0*/  SEL R6, R5, R6, !P3 ;  /* 0x0000000605067207 */ /* 0x000fe20005800000 */
[----:B------:R-:W-:-:S07]  /*0df0*/  IMAD.MOV.U32 R5, RZ, RZ, R26 ;  /* 0x000000ffff057224 */ /* 0x000fce00078e001a */
.L_x_5:
[----:B------:R-:W-:-:S08]  /*0e00*/  NOP ;  /* 0x0000000000007918 */ /* 0x000fd00000000000 */
[----:B------:R-:W0:Y:S02]  /*0e10*/  USETMAXREG.TRY_ALLOC.CTAPOOL UP0, 0xe8 ;  /* 0x000000e8000079c8 */ /* 0x000e240008000600 */
[----:B0-----:R-:W-:-:S13]  /*0e20*/  PLOP3.LUT P0, PT, PT, PT, UP0, 0x80, 0x0 ;  /* 0x000000000000781c */ /* 0x001fda0003f0f008 */
[----:B------:R-:W-:Y:S05]  /*0e30*/  @!P0 BRA `(.L_x_5) ;  /* 0xfffffffc00f08947 */ /* 0x000fea000383ffff */
[----:B------:R-:W-:Y:S01]  /*0e40*/  ULDC.64 UR4, c[0x0][0x598] ;  /* 0x0001660000047ab9 */ /* 0x000fe20000000a00 */
[----:B------:R-:W-:Y:S01]  /*0e50*/  ULDC.64 UR16, c[0x0][0x208] ;  /* 0x0000820000107ab9 */ /* 0x000fe20000000a00 */
[----:B------:R-:W-:-:S04]  /*0e60*/  ISETP.NE.U32.AND P0, PT, RZ, UR4, PT ;  /* 0x00000004ff007c0c */ /* 0x000fc8000bf05070 */
[----:B------:R-:W-:-:S13]  /*0e70*/  ISETP.NE.AND.EX P0, PT, RZ, UR5, PT, P0 ;  /* 0x00000005ff007c0c */ /* 0x000fda000bf05300 */
[----:B------:R-:W-:Y:S05]  /*0e80*/  @!P0 BRA `(.L_x_8) ;  /* 0x00000000001c8947 */ /* 0x000fea0003800000 */
[----:B------:R-:W0:Y:S02]  /*0e90*/  LDC.64 R8, c[0x0][0x598] ;  /* 0x00016600ff087b82 */ /* 0x000e240000000a00 */
[----:B0-----:R-:W2:Y:S02]  /*0ea0*/  LDG.E.64 R8, desc[UR16][R8.64] ;  /* 0x0000001008087981 */ /* 0x001ea4000c1e1b00 */
[----:B--2---:R-:W-:-:S04]  /*0eb0*/  ISETP.NE.U32.AND P0, PT, R8, RZ, PT ;  /* 0x000000ff0800720c */ /* 0x004fc80003f05070 */
[----:B------:R-:W-:-:S13]  /*0ec0*/  ISETP.NE.AND.EX P0, PT, R9, RZ, PT, P0 ;  /* 0x000000ff0900720c */ /* 0x000fda0003f05300 */
[----:B------:R-:W-:Y:S05]  /*0ed0*/  @!P0 BRA `(.L_x_8) ;  /* 0x0000000000088947 */ /* 0x000fea0003800000 */
[----:B------:R0:W5:Y:S01]  /*0ee0*/  LD.E R209, desc[UR16][R8.64] ;  /* 0x0000001008d17980 */ /* 0x000162000c101900 */
[----:B------:R-:W-:Y:S05]  /*0ef0*/  BRA `(.L_x_9) ;  /* 0x0000000000207947 */ /* 0x000fea0003800000 */
.L_x_8:
[----:B------:R-:W-:Y:S02]  /*0f00*/  ULDC.64 UR4, c[0x0][0x588] ;  /* 0x0001620000047ab9 */ /* 0x000fe40000000a00 */
[----:B------:R-:W-:-:S04]  /*0f10*/  ISETP.NE.U32.AND P0, PT, RZ, UR4, PT ;  /* 0x00000004ff007c0c */ /* 0x000fc8000bf05070 */
[----:B------:R-:W-:-:S13]  /*0f20*/  ISETP.NE.AND.EX P0, PT, RZ, UR5, PT, P0 ;  /* 0x00000005ff007c0c */ /* 0x000fda000bf05300 */
[----:B------:R-:W-:Y:S05]  /*0f30*/  @!P0 BRA `(.L_x_10) ;  /* 0x00000000000c8947 */ /* 0x000fea0003800000 */
[----:B------:R-:W0:Y:S02]  /*0f40*/  LDC.64 R8, c[0x0][0x588] ;  /* 0x00016200ff087b82 */ /* 0x000e240000000a00 */
[----:B0-----:R1:W5:Y:S01]  /*0f50*/  LDG.E R209, desc[UR16][R8.64] ;  /* 0x0000001008d17981 */ /* 0x001362000c1e1900 */
[----:B------:R-:W-:Y:S05]  /*0f60*/  BRA `(.L_x_9) ;  /* 0x0000000000047947 */ /* 0x000fea0003800000 */
.L_x_10:
[----:B------:R-:W2:Y:S02]  /*0f70*/  LDC R209, c[0x0][0x580] ;  /* 0x00016000ffd17b82 */ /* 0x000ea40000000800 */
.L_x_9:
[----:B------:R-:W-:Y:S02]  /*0f80*/  ULDC.64 UR4, c[0x0][0x5a0] ;  /* 0x0001680000047ab9 */ /* 0x000fe40000000a00 */
[----:B------:R-:W-:-:S04]  /*0f90*/  ISETP.NE.U32.AND P0, PT, RZ, UR4, PT ;  /* 0x00000004ff007c0c */ /* 0x000fc8000bf05070 */
[----:B------:R-:W-:-:S13]  /*0fa0*/  ISETP.NE.AND.EX P0, PT, RZ, UR5, PT, P0 ;  /* 0x00000005ff007c0c */ /* 0x000fda000bf05300 */
[----:B------:R-:W-:Y:S05]  /*0fb0*/  @!P0 BRA `(.L_x_11) ;  /* 0x00000000001c8947 */ /* 0x000fea0003800000 */
[----:B01----:R-:W0:Y:S02]  /*0fc0*/  LDC.64 R8, c[0x0][0x5a0] ;  /* 0x00016800ff087b82 */ /* 0x003e240000000a00 */
[----:B0-----:R-:W3:Y:S02]  /*0fd0*/  LDG.E.64 R8, desc[UR16][R8.64] ;  /* 0x0000001008087981 */ /* 0x001ee4000c1e1b00 */
[----:B---3--:R-:W-:-:S04]  /*0fe0*/  ISETP.NE.U32.AND P0, PT, R8, RZ, PT ;  /* 0x000000ff0800720c */ /* 0x008fc80003f05070 */
[----:B------:R-:W-:-:S13]  /*0ff0*/  ISETP.NE.AND.EX P0, PT, R9, RZ, PT, P0 ;  /* 0x000000ff0900720c */ /* 0x000fda0003f05300 */
[----:B------:R-:W-:Y:S05]  /*1000*/  @!P0 BRA `(.L_x_11) ;  /* 0x0000000000088947 */ /* 0x000fea0003800000 */
[----:B------:R0:W5:Y:S01]  /*1010*/  LD.E R208, desc[UR16][R8.64] ;  /* 0x0000001008d07980 */ /* 0x000162000c101900 */
[----:B------:R-:W-:Y:S05]  /*1020*/  BRA `(.L_x_12) ;  /* 0x0000000000207947 */ /* 0x000fea0003800000 */
.L_x_11:
[----:B------:R-:W-:Y:S02]  /*1030*/  ULDC.64 UR4, c[0x0][0x590] ;  /* 0x0001640000047ab9 */ /* 0x000fe40000000a00 */
[----:B------:R-:W-:-:S04]  /*1040*/  ISETP.NE.U32.AND P0, PT, RZ, UR4, PT ;  /* 0x00000004ff007c0c */ /* 0x000fc8000bf05070 */
[----:B------:R-:W-:-:S13]  /*1050*/  ISETP.NE.AND.EX P0, PT, RZ, UR5, PT, P0 ;  /* 0x00000005ff007c0c */ /* 0x000fda000bf05300 */
[----:B------:R-:W-:Y:S05]  /*1060*/  @!P0 BRA `(.L_x_13) ;  /* 0x00000000000c8947 */ /* 0x000fea0003800000 */
[----:B01----:R-:W0:Y:S02]  /*1070*/  LDC.64 R8, c[0x0][0x590] ;  /* 0x00016400ff087b82 */ /* 0x003e240000000a00 */
[----:B0-----:R1:W5:Y:S01]  /*1080*/  LDG.E R208, desc[UR16][R8.64] ;  /* 0x0000001008d07981 */ /* 0x001362000c1e1900 */
[----:B------:R-:W-:Y:S05]  /*1090*/  BRA `(.L_x_12) ;  /* 0x0000000000047947 */ /* 0x000fea0003800000 */
.L_x_13:
[----:B------:R-:W3:Y:S02]  /*10a0*/  LDC R208, c[0x0][0x584] ;  /* 0x00016100ffd07b82 */ /* 0x000ee40000000800 */
.L_x_12:
[----:B------:R-:W-:-:S13]  /*10b0*/  LOP3.LUT P0, RZ, R11, 0xff, RZ, 0xc0, !PT ;  /* 0x000000ff0bff7812 */ /* 0x000fda000780c0ff */
[----:B------:R-:W-:Y:S05]  /*10c0*/  @!P0 EXIT ;  /* 0x000000000000894d */ /* 0x000fea0003800000 */
[----:B------:R-:W-:Y:S01]  /*10d0*/  ULDC UR4, c[0x0][0x28c] ;  /* 0x0000a30000047ab9 */ /* 0x000fe20000000800 */
[----:B------:R-:W-:Y:S01]  /*10e0*/  LOP3.LUT R212, R4, 0x1, RZ, 0xfc, !PT ;  /* 0x0000000104d47812 */ /* 0x000fe200078efcff */
[----:B------:R-:W-:-:S04]  /*10f0*/  UIADD3 UR4, UR4, 0x1f, URZ ;  /* 0x0000001f04047890 */ /* 0x000fc8000fffe03f */
[----:B------:R-:W-:-:S04]  /*1100*/  USHF.R.S32.HI UR5, URZ, 0x1f, UR4 ;  /* 0x0000001f3f057899 */ /* 0x000fc80008011404 */
[----:B------:R-:W-:-:S03]  /*1110*/  ULEA.HI UR5, UR5, UR4, URZ, 0x5 ;  /* 0x0000000405057291 */ /* 0x000fc6000f8f283f */
[----:B------:R-:W-:Y:S01]  /*1120*/  UMOV UR4, URZ ;  /* 0x0000003f00047c82 */ /* 0x000fe20008000000 */
[----:B------:R-:W-:-:S03]  /*1130*/  USHF.R.S32.HI UR9, URZ, 0x5, UR5 ;  /* 0x000000053f097899 */ /* 0x000fc60008011405 */
[----:B------:R-:W-:-:S09]  /*1140*/  UMOV UR5, URZ ;  /* 0x0000003f00057c82 */ /* 0x000fd20008000000 */
.L_x_230:
[----:B01----:R-:W-:Y:S01]  /*1150*/  LOP3.LUT R8, R0, 0x80, RZ, 0xc0, !PT ;  /* 0x0000008000087812 */ /* 0x003fe200078ec0ff */
[----:B------:R-:W0:Y:S01]  /*1160*/  S2UR UR13, SR_CgaCtaId ;  /* 0x00000000000d79c3 */ /* 0x000e220000008800 */
[----:B------:R-:W-:Y:S01]  /*1170*/  UMOV UR12, 0x400 ;  /* 0x00000400000c7882 */ /* 0x000fe20000000000 */
[----:B------:R-:W-:Y:S01]  /*1180*/  UMOV UR6, URZ ;  /* 0x0000003f00067c82 */ /* 0x000fe20008000000 */
[----:B------:R-:W-:Y:S01]  /*1190*/  SHF.R.U32.HI R8, RZ, 0x7, R8 ;  /* 0x00000007ff087819 */ /* 0x000fe20000011608 */
[----:B------:R-:W-:Y:S01]  /*11a0*/  UMOV UR7, URZ ;  /* 0x0000003f00077c82 */ /* 0x000fe20008000000 */
[----:B------:R-:W-:Y:S01]  /*11b0*/  UMOV UR18, UR5 ;  /* 0x0000000500127c82 */ /* 0x000fe20008000000 */
[----:B------:R-:W-:Y:S02]  /*11c0*/  CS2R R206, SRZ ;  /* 0x0000000000ce7805 */ /* 0x000fe4000001ff00 */
[----:B------:R-:W-:Y:S01]  /*11d0*/  CS2R R204, SRZ ;  /* 0x0000000000cc7805 */ /* 0x000fe2000001ff00 */
[----:B------:R-:W1:Y:S01]  /*11e0*/  LDC R9, c[0x0][0x28c] ;  /* 0x0000a300ff097b82 */ /* 0x000e620000000800 */
[----:B----4-:R-:W4:Y:S01]  /*11f0*/  SHFL.IDX PT, R8, R8, RZ, 0x1f ;  /* 0x00001fff08087589 */ /* 0x010f2200000e0000 */
[----:B------:R-:W-:-:S02]  /*1200*/  CS2R R202, SRZ ;  /* 0x0000000000ca7805 */ /* 0x000fc4000001ff00 */
[----:B------:R-:W-:Y:S02]  /*1210*/  CS2R R200, SRZ ;  /* 0x0000000000c87805 */ /* 0x000fe4000001ff00 */
[----:B------:R-:W-:Y:S02]  /*1220*/  CS2R R198, SRZ ;  /* 0x0000000000c67805 */ /* 0x000fe4000001ff00 */
[----:B------:R-:W-:Y:S02]  /*1230*/  CS2R R196, SRZ ;  /* 0x0000000000c47805 */ /* 0x000fe4000001ff00 */
[----:B------:R-:W-:Y:S02]  /*1240*/  CS2R R194, SRZ ;  /* 0x0000000000c27805 */ /* 0x000fe4000001ff00 */
[----:B------:R-:W-:Y:S02]  /*1250*/  CS2R R192, SRZ ;  /* 0x0000000000c07805 */ /* 0x000fe4000001ff00 */
        /* <DEDUP_REMOVED lines=16> */
[----:B-1----:R-:W-:Y:S02]  /*1360*/  ISETP.GE.AND P0, PT, R9, 0x1, PT ;  /* 0x000000010900780c */ /* 0x002fe40003f06270 */
[----:B------:R-:W-:Y:S02]  /*1370*/  CS2R R158, SRZ ;  /* 0x00000000009e7805 */ /* 0x000fe4000001ff00 */
[----:B----4-:R-:W-:-:S02]  /*1380*/  R2UR UR8, R8 ;  /* 0x00000000080872ca */ /* 0x010fc400000e0000 */
        /* <DEDUP_REMOVED lines=11> */
[----:B------:R-:W-:Y:S01]  /*1440*/  CS2R R134, SRZ ;  /* 0x0000000000867805 */ /* 0x000fe2000001ff00 */
[----:B------:R-:W-:Y:S01]  /*1450*/  ULEA.HI UR10, UR8, UR8, URZ, 0x1 ;  /* 0x00000008080a7291 */ /* 0x000fe2000f8f083f */
[----:B------:R-:W-:-:S02]  /*1460*/  CS2R R132, SRZ ;  /* 0x0000000000847805 */ /* 0x000fc4000001ff00 */
[----:B------:R-:W-:Y:S02]  /*1470*/  CS2R R130, SRZ ;  /* 0x0000000000827805 */ /* 0x000fe4000001ff00 */
[----:B------:R-:W-:Y:S01]  /*1480*/  CS2R R128, SRZ ;  /* 0x0000000000807805 */ /* 0x000fe2000001ff00 */
[----:B------:R-:W-:Y:S01]  /*1490*/  ULOP3.LUT UR11, UR10, 0x1ffffe, URZ, 0xc0, !UPT ;  /* 0x001ffffe0a0b7892 */ /* 0x000fe2000f8ec03f */
[----:B------:R-:W-:Y:S01]  /*14a0*/  CS2R R126, SRZ ;  /* 0x00000000007e7805 */ /* 0x000fe2000001ff00 */
[----:B0-----:R-:W-:Y:S01]  /*14b0*/  ULEA UR10, UR13, UR12, 0x18 ;  /* 0x0000000c0d0a7291 */ /* 0x001fe2000f8ec03f */
[----:B------:R-:W-:Y:S01]  /*14c0*/  CS2R R124, SRZ ;  /* 0x00000000007c7805 */ /* 0x000fe2000001ff00 */
[----:B------:R-:W-:Y:S01]  /*14d0*/  UIADD3 UR11, UR8, -UR11, URZ ;  /* 0x8000000b080b7290 */ /* 0x000fe2000fffe03f */
[----:B------:R-:W-:Y:S02]  /*14e0*/  CS2R R122, SRZ ;  /* 0x00000000007a7805 */ /* 0x000fe4000001ff00 */
[----:B------:R-:W-:Y:S01]  /*14f0*/  CS2R R120, SRZ ;  /* 0x0000000000787805 */ /* 0x000fe2000001ff00 */
[----:B------:R-:W-:Y:S01]  /*1500*/  UMOV UR8, URZ ;  /* 0x0000003f00087c82 */ /* 0x000fe20008000000 */
[----:B------:R-:W-:Y:S01]  /*1510*/  ULEA UR11, UR11, UR10, 0xb ;  /* 0x0000000a0b0b7291 */ /* 0x000fe2000f8e583f */
[----:B------:R-:W-:-:S02]  /*1520*/  CS2R R22, SRZ ;  /* 0x0000000000167805 */ /* 0x000fc4000001ff00 */
[----:B------:R-:W-:Y:S02]  /*1530*/  CS2R R20, SRZ ;  /* 0x0000000000147805 */ /* 0x000fe4000001ff00 */
[----:B------:R-:W-:Y:S01]  /*1540*/  CS2R R18, SRZ ;  /* 0x0000000000127805 */ /* 0x000fe2000001ff00 */
[----:B------:R-:W-:Y:S01]  /*1550*/  UIADD3 UR11, UR11, 0x200, URZ ;  /* 0x000002000b0b7890 */ /* 0x000fe2000fffe03f */
[----:B------:R-:W-:Y:S01]  /*1560*/  CS2R R210, SRZ ;  /* 0x0000000000d27805 */ /* 0x000fe2000001ff00 */
[----:B------:R-:W-:Y:S01]  /*1570*/  IMAD.U32 R11, RZ, RZ, UR4 ;  /* 0x00000004ff0b7e24 */ /* 0x000fe2000f8e00ff */
[----:B------:R-:W-:Y:S01]  /*1580*/  CS2R R72, SRZ ;  /* 0x0000000000487805 */ /* 0x000fe2000001ff00 */
[----:B------:R-:W-:Y:S01]  /*1590*/  USHF.R.U32.HI UR11, URZ, 0x4, UR11 ;  /* 0x000000043f0b7899 */ /* 0x000fe2000801160b */
[----:B------:R-:W-:Y:S02]  /*15a0*/  CS2R R74, SRZ ;  /* 0x00000000004a7805 */ /* 0x000fe4000001ff00 */
[----:B------:R-:W-:-:S02]  /*15b0*/  CS2R R76, SRZ ;  /* 0x00000000004c7805 */ /* 0x000fc4000001ff00 */
[----:B------:R-:W-:Y:S01]  /*15c0*/  CS2R R78, SRZ ;  /* 0x00000000004e7805 */ /* 0x000fe2000001ff00 */
[----:B------:R-:W-:Y:S01]  /*15d0*/  ULOP3.LUT UR11, UR11, 0x3fff, URZ, 0xc0, !UPT ;  /* 0x00003fff0b0b7892 */ /* 0x000fe2000f8ec03f */
        /* <DEDUP_REMOVED lines=22> */
[----:B---3--:R-:W-:-:S02]  /*1740*/  CS2R R28, SRZ ;  /* 0x00000000001c7805 */ /* 0x008fc4000001ff00 */
        /* <DEDUP_REMOVED lines=20> */
[----:B------:R-:W-:Y:S01]  /*1890*/  CS2R R70, SRZ ;  /* 0x0000000000467805 */ /* 0x000fe2000001ff00 */
[----:B------:R-:W-:Y:S06]  /*18a0*/  @!P0 BRA `(.L_x_14) ;  /* 0x0000000800e88947 */ /* 0x000fec0003800000 */
[----:B------:R-:W-:-:S13]  /*18b0*/  ISETP.NE.AND P1, PT, R212, 0x3, PT ;  /* 0x00000003d400780c */ /* 0x000fda0003f25270 */
[----:B------:R-:W-:Y:S05]  /*18c0*/  @!P1 BRA `(.L_x_15) ;  /* 0x0000000000049947 */ /* 0x000fea0003800000 */
[----:B------:R-:W-:Y:S01]  /*18d0*/  BPT.TRAP 0x1 ;  /* 0x000000040000795c */ /* 0x000fe20000300000 */
.L_x_15:
[----:B------:R-:W-:Y:S01]  /*18e0*/  ULEA UR7, UR5, UR10, 0x3 ;  /* 0x0000000a05077291 */ /* 0x000fe2000f8e183f */
[----:B------:R-:W-:-:S05]  /*18f0*/  IMAD.U32 R8, RZ, RZ, UR4 ;  /* 0x00000004ff087e24 */ /* 0x000fca000f8e00ff */
[----:B------:R-:W-:-:S04]  /*1900*/  SHF.L.U32 R8, R8, 0x1f, RZ ;  /* 0x0000001f08087819 */ /* 0x000fc800000006ff */
[----:B------:R0:W1:Y:S01]  /*1910*/  SYNCS.PHASECHK.TRANS64.TRYWAIT P0, [UR7], R8 ;  /* 0x00000008ff0075a7 */ /* 0x0000620008000147 */
[----:B------:R-:W-:Y:S05]  /*1920*/  @!P1 BRA `(.L_x_16) ;  /* 0x0000000000049947 */ /* 0x000fea0003800000 */
[----:B------:R-:W-:Y:S01]  /*1930*/  BPT.TRAP 0x1 ;  /* 0x000000040000795c */ /* 0x000fe20000300000 */
.L_x_16:
[----:B------:R-:W-:Y:S01]  /*1940*/  UMOV UR6, 0x1 ;  /* 0x0000000100067882 */ /* 0x000fe20000000000 */
[----:B------:R-:W-:Y:S01]  /*1950*/  IMAD.MOV.U32 R206, RZ, RZ, RZ ;  /* 0x000000ffffce7224 */ /* 0x000fe200078e00ff */
[----:B-1----:R-:W-:Y:S06]  /*1960*/  @P0 BRA `(.L_x_17) ;  /* 0x0000000000080947 */ /* 0x002fec0003800000 */
[----:B------:R-:W1:Y:S02]  /*1970*/  SYNCS.PHASECHK.TRANS64.TRYWAIT P0, [UR7], R8 ;  /* 0x00000008ff0075a7 */ /* 0x000e640008000147 */
[----:B-1----:R-:W-:Y:S05]  /*1980*/  @!P0 BRA `(.L_x_18) ;  /* 0x000000ac00cc8947 */ /* 0x002fea0003800000 */
.L_x_17:
[----:B------:R-:W-:Y:S01]  /*1990*/  UIADD3 UR7, UR10, 0x28200, URZ ;  /* 0x000282000a077890 */ /* 0x000fe2000fffe03f */
[----:B------:R-:W-:Y:S01]  /*19a0*/  WARPGROUP.ARRIVE ;  /* 0x00000000000079c5 */ /* 0x000fe20000000000 */
[----:B------:R-:W-:Y:S01]  /*19b0*/  ULOP3.LUT UR12, UR11, 0x10000, URZ, 0xfc, !UPT ;  /* 0x000100000b0c7892 */ /* 0x000fe2000f8efc3f */
[----:B------:R-:W-:Y:S01]  /*19c0*/  IMAD.MOV.U32 R207, RZ, RZ, RZ ;  /* 0x000000ffffcf7224 */ /* 0x000fe200078e00ff */
[----:B------:R-:W-:Y:S01]  /*19d0*/  USHF.R.U32.HI UR7, URZ, 0x4, UR7 ;  /* 0x000000043f077899 */ /* 0x000fe20008011607 */
[----:B------:R-:W-:Y:S01]  /*19e0*/  CS2R R204, SRZ ;  /* 0x0000000000cc7805 */ /* 0x000fe2000001ff00 */
[----:B------:R-:W-:Y:S01]  /*19f0*/  ULEA UR12, UR5, UR12, 0x9 ;  /* 0x0000000c050c7291 */ /* 0x000fe2000f8e483f */
[----:B------:R-:W-:Y:S01]  /*1a00*/  CS2R R202, SRZ ;  /* 0x0000000000ca7805 */ /* 0x000fe2000001ff00 */
[----:B------:R-:W-:Y:S01]  /*1a10*/  ULOP3.LUT UR7, UR7, 0x3fff, URZ, 0xc0, !UPT ;  /* 0x00003fff07077892 */ /* 0x000fe2000f8ec03f */
[----:B------:R-:W-:Y:S01]  /*1a20*/  CS2R R200, SRZ ;  /* 0x0000000000c87805 */ /* 0x000fe2000001ff00 */
[----:B------:R-:W-:Y:S01]  /*1a30*/  UMOV UR13, 0xc0000010 ;  /* 0xc0000010000d7882 */ /* 0x000fe20000000000 */
[----:B------:R-:W-:Y:S01]  /*1a40*/  UMOV UR15, 0xc0000010 ;  /* 0xc0000010000f7882 */ /* 0x000fe20000000000 */
[----:B------:R-:W-:Y:S01]  /*1a50*/  ULOP3.LUT UR7, UR7, 0x10000, URZ, 0xfc, !UPT ;  /* 0x0001000007077892 */ /* 0x000fe2000f8efc3f */
[----:B------:R-:W-:-:S02]  /*1a60*/  CS2R R198, SRZ ;  /* 0x0000000000c67805 */ /* 0x000fc4000001ff00 */
[----:B------:R-:W-:Y:S02]  /*1a70*/  CS2R R196, SRZ ;  /* 0x0000000000c47805 */ /* 0x000fe4000001ff00 */
[----:B------:R-:W-:Y:S01]  /*1a80*/  CS2R R194, SRZ ;  /* 0x0000000000c27805 */ /* 0x000fe2000001ff00 */
[----:B------:R-:W-:Y:S01]  /*1a90*/  UIMAD UR14, UR5, 0xc0, UR7 ;  /* 0x000000c0050e78a4 */ /* 0x000fe2000f8e0207 */
[----:B------:R-:W-:Y:S02]  /*1aa0*/  CS2R R192, SRZ ;  /* 0x0000000000c07805 */ /* 0x000fe4000001ff00 */
[----:B------:R-:W-:Y:S01]  /*1ab0*/  CS2R R190, SRZ ;  /* 0x0000000000be7805 */ /* 0x000fe2000001ff00 */
[----:B------:R-:W-:Y:S01]  /*1ac0*/  ULDC UR7, c[0x0][0x50c] ;  /* 0x0001430000077ab9 */ /* 0x000fe20000000800 */
[----:B------:R-:W-:Y:S01]  /*1ad0*/  CS2R R188, SRZ ;  /* 0x0000000000bc7805 */ /* 0x000fe2000001ff00 */
[----:B------:R-:W-:Y:S01]  /*1ae0*/  UISETP.NE.AND UP0, UPT, UR7, 0x1, UPT ;  /* 0x000000010700788c */ /* 0x000fe2000bf05270 */
[----:B------:R-:W-:-:S02]  /*1af0*/  CS2R R186, SRZ ;  /* 0x0000000000ba7805 */ /* 0x000fc4000001ff00 */
[----:B------:R-:W-:Y:S02]  /*1b00*/  CS2R R184, SRZ ;  /* 0x0000000000b87805 */ /* 0x000fe4000001ff00 */
[----:B------:R-:W-:Y:S01]  /*1b10*/  CS2R R182, SRZ ;  /* 0x0000000000b67805 */ /* 0x000fe2000001ff00 */
[----:B------:R-:W-:Y:S01]  /*1b20*/  USEL UR7, URZ, 0x1, UP0 ;  /* 0x000000013f077887 */ /* 0x000fe20008000000 */
[----:B------:R-:W-:Y:S01]  /*1b30*/  QGMMA.64x96x32.F32.E4M3.E4M3 R72, gdesc[UR12], RZ, !UPT ;  /* 0x016000000c4879f3 */ /* 0x000fe2000c7008ff */
[----:B------:R-:W-:Y:S01]  /*1b40*/  UIADD3 UR12, UR12, 0x100, URZ ;  /* 0x000001000c0c7890 */ /* 0x000fe2000fffe03f */
[----:B------:R-:W-:Y:S01]  /*1b50*/  CS2R R180, SRZ ;  /* 0x0000000000b47805 */ /* 0x000fe2000001ff00 */
[----:B------:R-:W-:Y:S01]  /*1b60*/  UMOV UR13, 0xc0000010 ;  /* 0xc0000010000d7882 */ /* 0x000fe20000000000 */
[----:B------:R-:W-:Y:S02]  /*1b70*/  CS2R R178, SRZ ;  /* 0x0000000000b27805 */ /* 0x000fe4000001ff00 */
[----:B------:R-:W-:-:S02]  /*1b80*/  ISETP.NE.AND P0, PT, RZ, UR7, PT ;  /* 0x00000007ff007c0c */ /* 0x000fc4000bf05270 */
[----:B------:R-:W-:Y:S02]  /*1b90*/  CS2R R176, SRZ ;  /* 0x0000000000b07805 */ /* 0x000fe4000001ff00 */
[----:B------:R-:W-:Y:S02]  /*1ba0*/  CS2R R174, SRZ ;  /* 0x0000000000ae7805 */ /* 0x000fe4000001ff00 */
[----:B------:R-:W-:Y:S02]  /*1bb0*/  CS2R R172, SRZ ;  /* 0x0000000000ac7805 */ /* 0x000fe4000001ff00 */
[----:B------:R-:W-:Y:S01]  /*1bc0*/  CS2R R170, SRZ ;  /* 0x0000000000aa7805 */ /* 0x000fe2000001ff00 */
[----:B------:R-:W-:Y:S01]  /*1bd0*/  QGMMA.64x96x32.F32.E4M3.E4M3 R24, gdesc[UR12], RZ, !UPT, gsb0 ;  /* 0x016000000c1879f3 */ /* 0x000fe2000c0008ff */
        /* <DEDUP_REMOVED lines=30> */
[----:B------:R-:W-:Y:S02]  /*1dc0*/  WARPGROUP.DEPBAR.LE gsb0, 0x0 ;  /* 0x00008000000079c5 */ /* 0x000fe40000010000 */
[----:B------:R-:W-:-:S01]  /*1dd0*/  FADD R211, RZ, R72 ;  /* 0x00000048ffd37221 */ /* 0x000fc20000000000 */
[----:B------:R-:W-:Y:S01]  /*1de0*/  FADD R210, RZ, R73 ;  /* 0x00000049ffd27221 */ /* 0x000fe20000000000 */
        /* <DEDUP_REMOVED lines=94> */
[----:B------:R-:W-:-:S06]  /*23d0*/  UMOV UR6, URZ ;  /* 0x0000003f00067c82 */ /* 0x000fcc0008000000 */
.L_x_19:
[----:B------:R-:W-:-:S04]  /*23e0*/  UIADD3 UR18, UR5, 0x1, URZ ;  /* 0x0000000105127890 */ /* 0x000fc8000fffe03f */
[----:B------:R-:W-:-:S04]  /*23f0*/  UISETP.NE.AND UP0, UPT, UR18, 0x14, UPT ;  /* 0x000000141200788c */ /* 0x000fc8000bf05270 */
[----:B------:R-:W-:Y:S02]  /*2400*/  USEL UR8, URZ, 0x1, UP0 ;  /* 0x000000013f087887 */ /* 0x000fe40008000000 */
[----:B------:R-:W-:Y:S02]  /*2410*/  USEL UR18, UR18, URZ, UP0 ;  /* 0x0000003f12127287 */ /* 0x000fe40008000000 */
[----:B------:R-:W-:-:S06]  /*2420*/  ULOP3.LUT UR8, UR4, UR8, URZ, 0x3c, !UPT ;  /* 0x0000000804087292 */ /* 0x000fcc000f8e3c3f */
[----:B------:R-:W-:Y:S01]  /*2430*/  IMAD.U32 R11, RZ, RZ, UR8 ;  /* 0x00000008ff0b7e24 */ /* 0x000fe2000f8e00ff */
[----:B------:R-:W-:-:S06]  /*2440*/  UMOV UR8, 0x1 ;  /* 0x0000000100087882 */ /* 0x000fcc0000000000 */
.L_x_14:
[----:B------:R-:W-:-:S04]  /*2450*/  UISETP.LT.AND UP0, UPT, UR9, 0x1, UPT ;  /* 0x000000010900788c */ /* 0x000fc8000bf01270 */
[----:B------:R-:W-:-:S04]  /*2460*/  USEL UR12, UR9, 0x1, UP0 ;  /* 0x00000001090c7887 */ /* 0x000fc80008000000 */
[----:B------:R-:W-:-:S04]  /*2470*/  UIADD3 UR12, UR9, -UR12, URZ ;  /* 0x8000000c090c7290 */ /* 0x000fc8000fffe03f */
[----:B------:R-:W-:-:S06]  /*2480*/  UISETP.GE.AND UP0, UPT, UR12, 0x1, UPT ;  /* 0x000000010c00788c */ /* 0x000fcc000bf06270 */
[----:B------:R-:W-:-:S13]  /*2490*/  PLOP3.LUT P0, PT, PT, PT, UP0, 0x80, 0x0 ;  /* 0x000000000000781c */ /* 0x000fda0003f0f008 */
[----:B------:R-:W-:Y:S05]  /*24a0*/  @!P0 BRA `(.L_x_20) ;  /* 0x00000008007c8947 */ /* 0x000fea0003800000 */
[----:B01----:R-:W-:Y:S01]  /*24b0*/  IMAD.U32 R8, RZ, RZ, UR12 ;  /* 0x0000000cff087e24 */ /* 0x003fe2000f8e00ff */
[----:B------:R-:W-:Y:S01]  /*24c0*/  UMOV UR19, UR5 ;  /* 0x0000000500137c82 */ /* 0x000fe20008000000 */
[----:B------:R-:W-:-:S05]  /*24d0*/  ULDC UR20, c[0x0][0x50c] ;  /* 0x0001430000147ab9 */ /* 0x000fca0000000800 */
.L_x_28:
[----:B------:R-:W-:-:S13]  /*24e0*/  ISETP.NE.AND P1, PT, R212, 0x3, PT ;  /* 0x00000003d400780c */ /* 0x000fda0003f25270 */
[----:B01----:R-:W-:Y:S05]  /*24f0*/  @!P1 BRA `(.L_x_21) ;  /* 0x0000000000049947 */ /* 0x003fea0003800000 */
[----:B------:R-:W-:Y:S01]  /*2500*/  BPT.TRAP 0x1 ;  /* 0x000000040000795c */ /* 0x000fe20000300000 */
.L_x_21:
[----:B------:R-:W0:Y:S01]  /*2510*/  S2UR UR12, SR_CgaCtaId ;  /* 0x00000000000c79c3 */ /* 0x000e220000008800 */
[----:B------:R-:W-:Y:S01]  /*2520*/  UMOV UR10, 0x400 ;  /* 0x00000400000a7882 */ /* 0x000fe20000000000 */
[----:B------:R-:W-:Y:S01]  /*2530*/  SHF.L.U32 R9, R11, 0x1f, RZ ;  /* 0x0000001f0b097819 */ /* 0x000fe200000006ff */
[----:B0-----:R-:W-:-:S04]  /*2540*/  ULEA UR10, UR12, UR10, 0x18 ;  /* 0x0000000a0c0a7291 */ /* 0x001fc8000f8ec03f */
[----:B------:R-:W-:-:S09]  /*2550*/  ULEA UR12, UR18, UR10, 0x3 ;  /* 0x0000000a120c7291 */ /* 0x000fd2000f8e183f */
[----:B------:R0:W1:Y:S01]  /*2560*/  SYNCS.PHASECHK.TRANS64.TRYWAIT P0, [UR12], R9 ;  /* 0x00000009ff0075a7 */ /* 0x000062000800014c */
[----:B------:R-:W-:Y:S05]  /*2570*/  @!P1 BRA `(.L_x_22) ;  /* 0x0000000000049947 */ /* 0x000fea0003800000 */
[----:B------:R-:W-:Y:S01]  /*2580*/  BPT.TRAP 0x1 ;  /* 0x000000040000795c */ /* 0x000fe20000300000 */
.L_x_22:
[----:B-1----:R-:W-:Y:S05]  /*2590*/  @P0 BRA `(.L_x_23) ;  /* 0x0000000000080947 */ /* 0x002fea0003800000 */
[----:B------:R-:W1:Y:S02]  /*25a0*/  SYNCS.PHASECHK.TRANS64.TRYWAIT P0, [UR12], R9 ;  /* 0x00000009ff0075a7 */ /* 0x000e64000800014c */
[----:B-1----:R-:W-:Y:S05]  /*25b0*/  @!P0 BRA `(.L_x_24) ;  /* 0x000000a000d88947 */ /* 0x002fea0003800000 */
.L_x_23:
[----:B------:R-:W-:Y:S01]  /*25c0*/  UIADD3 UR12, UR10, 0x28200, URZ ;  /* 0x000282000a0c7890 */ /* 0x000fe2000fffe03f */
[----:B------:R-:W-:Y:S01]  /*25d0*/  WARPGROUP.ARRIVE ;  /* 0x00000000000079c5 */ /* 0x000fe20000000000 */
[----:B------:R-:W-:Y:S02]  /*25e0*/  UISETP.NE.AND UP0, UPT, UR7, URZ, UPT ;  /* 0x0000003f0700728c */ /* 0x000fe4000bf05270 */
[----:B------:R-:W-:Y:S02]  /*25f0*/  USHF.R.U32.HI UR12, URZ, 0x4, UR12 ;  /* 0x000000043f0c7899 */ /* 0x000fe4000801160c */
[----:B------:R-:W-:Y:S02]  /*2600*/  USEL UR8, UR8, URZ, !UP0 ;  /* 0x0000003f08087287 */ /* 0x000fe4000c000000 */
[----:B------:R-:W-:Y:S02]  /*2610*/  ULOP3.LUT UR7, UR12, 0x3fff, URZ, 0xc0, !UPT ;  /* 0x00003fff0c077892 */ /* 0x000fe4000f8ec03f */
[----:B------:R-:W-:-:S02]  /*2620*/  ULOP3.LUT UR12, UR11, 0x10000, URZ, 0xfc, !UPT ;  /* 0x000100000b0c7892 */ /* 0x000fc4000f8efc3f */
[----:B------:R-:W-:Y:S02]  /*2630*/  ULOP3.LUT UR7, UR7, 0x10000, URZ, 0xfc, !UPT ;  /* 0x0001000007077892 */ /* 0x000fe4000f8efc3f */
[----:B------:R-:W-:Y:S02]  /*2640*/  UISETP.NE.U32.AND UP0, UPT, UR8, URZ, UPT ;  /* 0x0000003f0800728c */ /* 0x000fe4000bf05070 */
[----:B------:R-:W-:Y:S02]  /*2650*/  ULEA UR12, UR18, UR12, 0x9 ;  /* 0x0000000c120c7291 */ /* 0x000fe4000f8e483f */
[----:B------:R-:W-:Y:S01]  /*2660*/  UIMAD UR14, UR18, 0xc0, UR7 ;  /* 0x000000c0120e78a4 */ /* 0x000fe2000f8e0207 */
[----:B------:R-:W-:Y:S01]  /*2670*/  UMOV UR13, 0xc0000010 ;  /* 0xc0000010000d7882 */ /* 0x000fe20000000000 */
[----:B------:R-:W-:Y:S01]  /*2680*/  UMOV UR15, 0xc0000010 ;  /* 0xc0000010000f7882 */ /* 0x000fe20000000000 */
[----:B------:R-:W-:-:S06]  /*2690*/  UIADD3 UR6, UR6, 0x1, URZ ;  /* 0x0000000106067890 */ /* 0x000fcc000fffe03f */
[----:B------:R-:W-:Y:S01]  /*26a0*/  QGMMA.64x96x32.F32.E4M3.E4M3 R72, gdesc[UR12], R72, UP0 ;  /* 0x016000000c4879f3 */ /* 0x000fe2000bf00848 */
[----:B------:R-:W-:Y:S01]  /*26b0*/  UIADD3 UR12, UR12, 0x100, URZ ;  /* 0x000001000c0c7890 */ /* 0x000fe2000fffe03f */
[----:B------:R-:W-:-:S08]  /*26c0*/  UMOV UR13, 0xc0000010 ;  /* 0xc0000010000d7882 */ /* 0x000fd00000000000 */
[----:B------:R-:W-:Y:S01]  /*26d0*/  QGMMA.64x96x32.F32.E4M3.E4M3 R24, gdesc[UR12], R24, UP0, gsb0 ;  /* 0x016000000c1879f3 */ /* 0x000fe2000b800818 */
[----:B------:R-:W-:-:S04]  /*26e0*/  UISETP.NE.AND UP0, UPT, UR6, UR20, UPT ;  /* 0x000000140600728c */ /* 0x000fc8000bf05270 */
[----:B------:R-:W-:-:S06]  /*26f0*/  USEL UR7, URZ, 0x1, UP0 ;  /* 0x000000013f077887 */ /* 0x000fcc0008000000 */
[----:B------:R-:W-:Y:S01]  /*2700*/  ISETP.NE.AND P0, PT, RZ, UR7, PT ;  /* 0x00000007ff007c0c */ /* 0x000fe2000bf05270 */
[----:B------:R-:W-:-:S12]  /*2710*/  WARPGROUP.DEPBAR.LE gsb0, 0x1 ;  /* 0x00008000000079c5 */ /* 0x000fd80000010100 */
[----:B------:R-:W-:Y:S05]  /*2720*/  @!P0 BRA `(.L_x_25) ;  /* 0x0000000400888947 */ /* 0x000fea0003800000 */
[----:B------:R-:W-:Y:S02]  /*2730*/  WARPGROUP.DEPBAR.LE gsb0, 0x0 ;  /* 0x00008000000079c5 */ /* 0x000fe40000010000 */
[----:B------:R-:W-:-:S01]  /*2740*/  FADD R211, R72, R211 ;  /* 0x000000d348d37221 */ /* 0x000fc20000000000 */
[----:B------:R-:W-:Y:S01]  /*2750*/  FADD R210, R73, R210 ;  /* 0x000000d249d27221 */ /* 0x000fe20000000000 */
        /* <DEDUP_REMOVED lines=94> */
[----:B------:R-:W-:-:S06]  /*2d40*/  UMOV UR6, URZ ;  /* 0x0000003f00067c82 */ /* 0x000fcc0008000000 */
.L_x_25:
[----:B------:R-:W-:Y:S05]  /*2d50*/  @!P1 BRA `(.L_x_26) ;  /* 0x0000000000049947 */ /* 0x000fea0003800000 */
[----:B------:R-:W-:Y:S01]  /*2d60*/  BPT.TRAP 0x1 ;  /* 0x000000040000795c */ /* 0x000fe20000300000 */
.L_x_26:
[----:B------:R-:W-:Y:S01]  /*2d70*/  ULEA UR8, UR19, UR10, 0x3 ;  /* 0x0000000a13087291 */ /* 0x000fe2000f8e183f */
[----:B------:R-:W-:-:S03]  /*2d80*/  ISETP.GT.U32.AND P0, PT, R4, 0x1, PT ;  /* 0x000000010400780c */ /* 0x000fc60003f04070 */
[----:B------:R-:W-:-:S04]  /*2d90*/  UIADD3 UR8, UR8, 0xa0, URZ ;  /* 0x000000a008087890 */ /* 0x000fc8000fffe03f */
[----:B------:R-:W-:-:S09]  /*2da0*/  UPRMT UR8, URZ, 0x654, UR8 ;  /* 0x000006543f087896 */ /* 0x000fd20008000008 */
[----:B------:R-:W-:Y:S01]  /*2db0*/  SYNCS.ARRIVE.TRANS64.RED.A1T0 RZ, [UR8], RZ ;  /* 0x000000ffffff79a7 */ /* 0x000fe20008100408 */
[----:B------:R-:W-:Y:S05]  /*2dc0*/  @P0 BRA `(.L_x_27) ;  /* 0x0000000000040947 */ /* 0x000fea0003800000 */
[----:B------:R-:W-:Y:S01]  /*2dd0*/  BPT.TRAP 0x1 ;  /* 0x000000040000795c */ /* 0x000fe20000300000 */
.L_x_27:
[----:B------:R-:W-:Y:S01]  /*2de0*/  UIADD3 UR18, UR18, 0x1, URZ ;  /* 0x0000000112127890 */ /* 0x000fe2000fffe03f */
[C---:B------:R-:W-:Y:S01]  /*2df0*/  ISETP.GT.AND P0, PT, R8.reuse, 0x1, PT ;  /* 0x000000010800780c */ /* 0x040fe20003f04270 */
[----:B------:R-:W-:Y:S01]  /*2e00*/  UIADD3 UR19, UR19, 0x1, URZ ;  /* 0x0000000113137890 */ /* 0x000fe2000fffe03f */
[----:B------:R-:W-:Y:S01]  /*2e10*/  VIADD R8, R8, 0xffffffff ;  /* 0xffffffff08087836 */ /* 0x000fe20000000000 */
[----:B------:R-:W-:Y:S02]  /*2e20*/  UISETP.NE.AND UP0, UPT, UR18, 0x14, UPT ;  /* 0x000000141200788c */ /* 0x000fe4000bf05270 */
[----:B------:R-:W-:Y:S02]  /*2e30*/  UISETP.NE.AND UP1, UPT, UR19, 0x14, UPT ;  /* 0x000000141300788c */ /* 0x000fe4000bf25270 */
[----:B------:R-:W-:Y:S02]  /*2e40*/  USEL UR8, URZ, 0x1, UP0 ;  /* 0x000000013f087887 */ /* 0x000fe40008000000 */
[----:B------:R-:W-:-:S02]  /*2e50*/  USEL UR18, UR18, URZ, UP0 ;  /* 0x0000003f12127287 */ /* 0x000fc40008000000 */
[----:B------:R-:W-:Y:S02]  /*2e60*/  USEL UR19, UR19, URZ, UP1 ;  /* 0x0000003f13137287 */ /* 0x000fe40008800000 */
[----:B------:R-:W-:Y:S01]  /*2e70*/  LOP3.LUT R11, R11, UR8, RZ, 0x3c, !PT ;  /* 0x000000080b0b7c12 */ /* 0x000fe2000f8e3cff */
[----:B------:R-:W-:Y:S01]  /*2e80*/  UMOV UR8, 0x1 ;  /* 0x0000000100087882 */ /* 0x000fe20000000000 */
[----:B------:R-:W-:Y:S08]  /*2e90*/  @P0 BRA `(.L_x_28) ;  /* 0xfffffff400900947 */ /* 0x000ff0000383ffff */
.L_x_20:
[----:B------:R-:W-:Y:S01]  /*2ea0*/  UISETP.NE.AND UP0, UPT, UR6, URZ, UPT ;  /* 0x0000003f0600728c */ /* 0x000fe2000bf05270 */
[----:B01----:R-:W0:Y:S03]  /*2eb0*/  LDC R8, c[0x0][0x28c] ;  /* 0x0000a300ff087b82 */ /* 0x003e260000000800 */
[----:B------:R-:W-:-:S06]  /*2ec0*/  USEL UR6, URZ, 0x1, !UP0 ;  /* 0x000000013f067887 */ /* 0x000fcc000c000000 */
[----:B------:R-:W-:Y:S02]  /*2ed0*/  ISETP.NE.AND P0, PT, RZ, UR6, PT ;  /* 0x00000006ff007c0c */ /* 0x000fe4000bf05270 */
[----:B0-----:R-:W-:-:S11]  /*2ee0*/  ISETP.GE.AND P1, PT, R8, 0x1, PT ;  /* 0x000000010800780c */ /* 0x001fd60003f26270 */
[----:B------:R-:W-:Y:S05]  /*2ef0*/  @!P0 BRA `(.L_x_29) ;  /* 0x0000000400848947 */ /* 0x000fea0003800000 */
[----:B------:R-:W-:Y:S02]  /*2f00*/  WARPGROUP.DEPBAR.LE gsb0, 0x0 ;  /* 0x00008000000079c5 */ /* 0x000fe40000010000 */
[----:B------:R-:W-:Y:S01]  /*2f10*/  FADD R211, R72, R211 ;  /* 0x000000d348d37221 */ /* 0x000fe20000000000 */
        /* <DEDUP_REMOVED lines=94> */
[----:B------:R-:W-:-:S07]  /*3500*/  FADD R206, R206, R71 ;  /* 0x00000047cece7221 */ /* 0x000fce0000000000 */
.L_x_29:
[----:B------:R-:W-:Y:S02]  /*3510*/  WARPGROUP.DEPBAR.LE gsb0, 0x0 ;  /* 0x00008000000079c5 */ /* 0x000fe40000010000 */
[----:B------:R-:W-:Y:S05]  /*3520*/  @!P1 BRA `(.L_x_30) ;  /* 0x0000000000409947 */ /* 0x000fea0003800000 */
[----:B------:R-:W-:-:S13]  /*3530*/  ISETP.NE.AND P0, PT, R212, 0x3, PT ;  /* 0x00000003d400780c */ /* 0x000fda0003f05270 */
[----:B------:R-:W-:Y:S05]  /*3540*/  @!P0 BRA `(.L_x_31) ;  /* 0x0000000000048947 */ /* 0x000fea0003800000 */
[----:B------:R-:W-:Y:S01]  /*3550*/  BPT.TRAP 0x1 ;  /* 0x000000040000795c */ /* 0x000fe20000300000 */
.L_x_31:
[----:B------:R-:W-:Y:S01]  /*3560*/  UISETP.LT.AND UP0, UPT, UR9, 0x1, UPT ;  /* 0x000000010900788c */ /* 0x000fe2000bf01270 */
[----:B------:R-:W-:-:S03]  /*3570*/  ISETP.GT.U32.AND P0, PT, R4, 0x1, PT ;  /* 0x000000010400780c */ /* 0x000fc60003f04070 */
[----:B------:R-:W-:-:S04]  /*3580*/  USEL UR8, UR9, 0x1, UP0 ;  /* 0x0000000109087887 */ /* 0x000fc80008000000 */
[----:B------:R-:W-:-:S04]  /*3590*/  UIADD3 UR8, UR5, UR9, -UR8 ;  /* 0x0000000905087290 */ /* 0x000fc8000fffe808 */
[----:B------:R-:W-:-:S04]  /*35a0*/  UIMAD.WIDE.U32 UR6, UR8, -0x33333333, URZ ;  /* 0xcccccccd080678a5 */ /* 0x000fc8000f8e003f */
[----:B------:R-:W-:-:S04]  /*35b0*/  USHF.R.U32.HI UR6, URZ, 0x4, UR7 ;  /* 0x000000043f067899 */ /* 0x000fc80008011607 */
[----:B------:R-:W-:-:S04]  /*35c0*/  UIMAD UR8, UR6, -0x14, UR8 ;  /* 0xffffffec060878a4 */ /* 0x000fc8000f8e0208 */
[----:B------:R-:W-:-:S04]  /*35d0*/  ULEA UR8, UR8, UR10, 0x3 ;  /* 0x0000000a08087291 */ /* 0x000fc8000f8e183f */
[----:B------:R-:W-:-:S04]  /*35e0*/  UIADD3 UR8, UR8, 0xa0, URZ ;  /* 0x000000a008087890 */ /* 0x000fc8000fffe03f */
[----:B------:R-:W-:-:S09]  /*35f0*/  UPRMT UR8, URZ, 0x654, UR8 ;  /* 0x000006543f087896 */ /* 0x000fd20008000008 */
[----:B------:R-:W-:Y:S01]  /*3600*/  SYNCS.ARRIVE.TRANS64.RED.A1T0 RZ, [UR8], RZ ;  /* 0x000000ffffff79a7 */ /* 0x000fe20008100408 */
[----:B------:R-:W-:Y:S05]  /*3610*/  @P0 BRA `(.L_x_30) ;  /* 0x0000000000040947 */ /* 0x000fea0003800000 */
[----:B------:R-:W-:Y:S01]  /*3620*/  BPT.TRAP 0x1 ;  /* 0x000000040000795c */ /* 0x000fe20000300000 */
.L_x_30:
[----:B------:R-:W0:Y:S01]  /*3630*/  LDC R13, c[0x0][0x288] ;  /* 0x0000a200ff0d7b82 */ /* 0x000e220000000800 */
[--C-:B------:R-:W-:Y:S01]  /*3640*/  SHF.R.U32.HI R8, RZ, 0x2, R0.reuse ;  /* 0x00000002ff087819 */ /* 0x100fe20000011600 */
[----:B------:R-:W-:Y:S01]  /*3650*/  IMAD R27, R7, 0x60, RZ ;  /* 0x00000060071b7824 */ /* 0x000fe200078e02ff */
[----:B------:R-:W-:Y:S01]  /*3660*/  SHF.R.U32.HI R11, RZ, 0x7, R0 ;  /* 0x00000007ff0b7819 */ /* 0x000fe20000011600 */
[----:B------:R-:W-:Y:S01]  /*3670*/  UIADD3 UR5, UR9, UR5, URZ ;  /* 0x0000000509057290 */ /* 0x000fe2000fffe03f */
[----:B------:R-:W-:Y:S01]  /*3680*/  LOP3.LUT R9, R8, 0x7, RZ, 0xc0, !PT ;  /* 0x0000000708097812 */ /* 0x000fe200078ec0ff */
[----:B------:R-:W-:Y:S01]  /*3690*/  ULDC UR12, c[0x0][0x284] ;  /* 0x0000a100000c7ab9 */ /* 0x000fe20000000800 */
[C---:B------:R-:W-:Y:S01]  /*36a0*/  LOP3.LUT R10, R0.reuse, 0x60, RZ, 0xc0, !PT ;  /* 0x00000060000a7812 */ /* 0x040fe200078ec0ff */
[----:B------:R-:W-:Y:S01]  /*36b0*/  UISETP.GT.U32.AND UP0, UPT, UR5, 0x13, UPT ;  /* 0x000000130500788c */ /* 0x000fe2000bf04070 */
[----:B------:R-:W-:Y:S01]  /*36c0*/  LOP3.LUT R8, R11, 0x1, RZ, 0xc0, !PT ;  /* 0x000000010b087812 */ /* 0x000fe200078ec0ff */
[----:B------:R-:W-:Y:S01]  /*36d0*/  UISETP.GE.U32.AND UP1, UPT, UR9, 0x14, UPT ;  /* 0x000000140900788c */ /* 0x000fe2000bf26070 */
[----:B------:R-:W-:Y:S01]  /*36e0*/  SHF.R.U32.HI R12, RZ, 0x1, R10 ;  /* 0x00000001ff0c7819 */ /* 0x000fe2000001160a */
[----:B------:R-:W-:Y:S01]  /*36f0*/  UISETP.LT.U32.AND UP0, UPT, UR9, 0x14, UP0 ;  /* 0x000000140900788c */ /* 0x000fe20008701070 */
[----:B------:R-:W-:Y:S01]  /*3700*/  LOP3.LUT R10, R0, 0x3, RZ, 0xc0, !PT ;  /* 0x00000003000a7812 */ /* 0x000fe200078ec0ff */
[----:B------:R-:W-:Y:S01]  /*3710*/  IMAD.SHL.U32 R14, R8, 0x40, RZ ;  /* 0x00000040080e7824 */ /* 0x000fe200078e00ff */
[----:B------:R-:W-:Y:S01]  /*3720*/  IADD3 R11, RZ, -R12, -R9 ;  /* 0x8000000cff0b7210 */ /* 0x000fe20007ffe809 */
[----:B------:R-:W-:Y:S01]  /*3730*/  ULDC.64 UR10, c[0x0][0x5d0] ;  /* 0x00017400000a7ab9 */ /* 0x000fe20000000a00 */
[----:B------:R-:W-:Y:S01]  /*3740*/  SHF.R.S32.HI R28, RZ, 0x1f, R5 ;  /* 0x0000001fff1c7819 */ /* 0x000fe20000011405 */
[----:B------:R-:W-:Y:S01]  /*3750*/  UIMAD.WIDE.U32 UR6, UR5, -0x33333333, URZ ;  /* 0xcccccccd050678a5 */ /* 0x000fe2000f8e003f */
[----:B------:R-:W-:Y:S01]  /*3760*/  LOP3.LUT R31, R14, 0x40, R9, 0xe2, !PT ;  /* 0x000000400e1f7812 */ /* 0x000fe200078ee209 */
[----:B------:R-:W-:Y:S01]  /*3770*/  IMAD R30, R8, -0x40, R11 ;  /* 0xffffffc0081e7824 */ /* 0x000fe200078e020b */
[----:B------:R-:W-:Y:S01]  /*3780*/  USEL UR8, URZ, 0x1, !UP0 ;  /* 0x000000013f087887 */ /* 0x000fe2000c000000 */
[----:B------:R-:W-:Y:S01]  /*3790*/  IMAD.SHL.U32 R8, R0, 0x2, RZ ;  /* 0x0000000200087824 */ /* 0x000fe200078e00ff */
[----:B------:R-:W-:Y:S01]  /*37a0*/  USHF.R.U32.HI UR6, URZ, 0x4, UR7 ;  /* 0x000000043f067899 */ /* 0x000fe20008011607 */
[----:B0-----:R-:W-:Y:S01]  /*37b0*/  IMAD R14, R10, -0x2, R13 ;  /* 0xfffffffe0a0e7824 */ /* 0x001fe200078e020d */
[C---:B------:R-:W-:Y:S01]  /*37c0*/  ISETP.GE.AND P0, PT, R27.reuse, R13, PT ;  /* 0x0000000d1b00720c */ /* 0x040fe20003f06270 */
[----:B------:R-:W-:Y:S01]  /*37d0*/  IMAD.SHL.U32 R13, R6, 0x100, RZ ;  /* 0x00000100060d7824 */ /* 0x000fe200078e00ff */
[----:B------:R-:W-:Y:S01]  /*37e0*/  LOP3.LUT R8, R27, 0x6, R8, 0xf8, !PT ;  /* 0x000000061b087812 */ /* 0x000fe200078ef808 */
[----:B------:R-:W-:Y:S01]  /*37f0*/  IMAD R10, R28, UR10, RZ ;  /* 0x0000000a1c0a7c24 */ /* 0x000fe2000f8e02ff */
[----:B------:R-:W-:Y:S01]  /*3800*/  ULOP3.LUT UR4, UR4, UR8, URZ, 0x3c, !UPT ;  /* 0x0000000804047292 */ /* 0x000fe2000f8e3c3f */
[----:B------:R-:W-:Y:S01]  /*3810*/  IMAD.WIDE R6, R6, 0x100, RZ ;  /* 0x0000010006067825 */ /* 0x000fe200078e02ff */
[----:B------:R-:W-:Y:S01]  /*3820*/  ISETP.GE.OR P0, PT, R13, UR12, P0 ;  /* 0x0000000c0d007c0c */ /* 0x000fe20008706670 */
[----:B------:R-:W-:Y:S01]  /*3830*/  UIMAD UR5, UR6, -0x14, UR5 ;  /* 0xffffffec060578a4 */ /* 0x000fe2000f8e0205 */
[----:B------:R-:W-:Y:S01]  /*3840*/  SHF.R.S32.HI R9, RZ, 0x1f, R8 ;  /* 0x0000001fff097819 */ /* 0x000fe20000011408 */
[----:B------:R-:W-:Y:S01]  /*3850*/  IMAD R15, R5, UR11, R10 ;  /* 0x0000000b050f7c24 */ /* 0x000fe2000f8e020a */
[----:B------:R-:W-:Y:S01]  /*3860*/  @UP1 ULOP3.LUT UR4, UR4, 0x1, UR6, 0x78, !UPT ;  /* 0x0000000104041892 */ /* 0x000fe2000f8e7806 */
[----:B------:R-:W-:Y:S01]  /*3870*/  IADD3 R30, -R13, UR12, R30 ;  /* 0x0000000c0d1e7c10 */ /* 0x000fe2000fffe11e */
[----:B------:R-:W-:Y:S01]  /*3880*/  IMAD.IADD R27, R14, 0x1, -R27 ;  /* 0x000000010e1b7824 */ /* 0x000fe200078e0a1b */
[----:B------:R-:W-:Y:S01]  /*3890*/  LOP3.LUT R31, R6, R31, R12, 0xfe, !PT ;  /* 0x0000001f061f7212 */ /* 0x000fe200078efe0c */
[----:B------:R-:W-:-:S04]  /*38a0*/  IMAD.WIDE.U32 R10, R5, UR10, R8 ;  /* 0x0000000a050a7c25 */ /* 0x000fc8000f8e0008 */
[----:B------:R-:W-:Y:S02]  /*38b0*/  IMAD.IADD R11, R11, 0x1, R15 ;  /* 0x000000010b0b7824 */ /* 0x000fe400078e020f */
[----:B------:R-:W-:Y:S01]  /*38c0*/  IMAD.MOV.U32 R26, RZ, RZ, -0x1 ;  /* 0xffffffffff1a7424 */ /* 0x000fe200078e00ff */
[----:B------:R-:W-:Y:S06]  /*38d0*/  @P0 BRA `(.L_x_32) ;  /* 0x0000006800840947 */ /* 0x000fec0003800000 */
[----:B------:R-:W0:Y:S01]  /*38e0*/  LDC.64 R14, c[0x0][0x5c8] ;  /* 0x00017200ff0e7b82 */ /* 0x000e220000000a00 */
[----:B------:R-:W-:Y:S01]  /*38f0*/  ULDC.64 UR6, c[0x0][0x5c0] ;  /* 0x0001700000067ab9 */ /* 0x000fe20000000a00 */
[----:B------:R-:W-:Y:S01]  /*3900*/  BSSY B0, `(.L_x_32) ;  /* 0x000069e000007945 */ /* 0x000fe20003800000 */
[-C--:B0-----:R-:W-:Y:S01]  /*3910*/  IMAD R16, R7, R14.reuse, RZ ;  /* 0x0000000e07107224 */ /* 0x081fe200078e02ff */
[----:B------:R-:W-:Y:S01]  /*3920*/  SHF.L.U64.HI R24, R14, 0x3, R15 ;  /* 0x000000030e187819 */ /* 0x000fe2000001020f */
[----:B------:R-:W-:-:S04]  /*3930*/  IMAD.WIDE.U32 R12, R31, R14, R10 ;  /* 0x0000000e1f0c7225 */ /* 0x000fc800078e000a */
[----:B------:R-:W-:Y:S01]  /*3940*/  IMAD R11, R31, R15, R16 ;  /* 0x0000000f1f0b7224 */ /* 0x000fe200078e0210 */
[----:B------:R-:W-:Y:S01]  /*3950*/  IADD3 R10, P4, R12, UR6, RZ ;  /* 0x000000060c0a7c10 */ /* 0x000fe2000ff9e0ff */
[C---:B------:R-:W-:Y:S01]  /*3960*/  IMAD.SHL.U32 R25, R14.reuse, 0x8, RZ ;  /* 0x000000080e197824 */ /* 0x040fe200078e00ff */
[----:B------:R-:W-:Y:S01]  /*3970*/  LEA R16, P2, R14, R12, 0x7 ;  /* 0x0000000c0e107211 */ /* 0x000fe200078438ff */
[----:B------:R-:W-:-:S03]  /*3980*/  IMAD.IADD R13, R13, 0x1, R11 ;  /* 0x000000010d0d7824 */ /* 0x000fc600078e020b */
[----:B------:R-:W-:Y:S02]  /*3990*/  IADD3 R12, P1, P0, R12, UR6, R25 ;  /* 0x000000060c0c7c10 */ /* 0x000fe4000f83e019 */
[----:B------:R-:W-:Y:S02]  /*39a0*/  IADD3.X R11, R13, UR7, RZ, P4, !PT ;  /* 0x000000070d0b7c10 */ /* 0x000fe4000a7fe4ff */
[----:B---3-5:R-:W-:Y:S02]  /*39b0*/  FSETP.NEU.AND P4, PT, R208, RZ, PT ;  /* 0x000000ffd000720b */ /* 0x028fe40003f8d000 */
[----:B------:R-:W-:Y:S02]  /*39c0*/  LEA.HI.X R17, R14, R13, R15, 0x7, P2 ;  /* 0x0000000d0e117211 */ /* 0x000fe400010f3c0f */
[C---:B------:R-:W-:Y:S02]  /*39d0*/  IADD3 R14, P2, R16.reuse, UR6, RZ ;  /* 0x00000006100e7c10 */ /* 0x040fe4000ff5e0ff */
[----:B------:R-:W-:-:S02]  /*39e0*/  IADD3 R16, P5, P6, R16, UR6, R25 ;  /* 0x0000000610107c10 */ /* 0x000fc4000febe019 */
[----:B------:R-:W-:Y:S02]  /*39f0*/  IADD3.X R15, R17, UR7, RZ, P2, !PT ;  /* 0x00000007110f7c10 */ /* 0x000fe400097fe4ff */
[--C-:B------:R-:W-:Y:S02]  /*3a00*/  IADD3.X R13, R13, UR7, R24.reuse, P1, P0 ;  /* 0x000000070d0d7c10 */ /* 0x100fe40008fe0418 */
[----:B------:R-:W-:Y:S01]  /*3a10*/  IADD3.X R17, R17, UR7, R24, P5, P6 ;  /* 0x0000000711117c10 */ /* 0x000fe2000afec418 */
[----:B------:R-:W-:Y:S06]  /*3a20*/  @!P4 BRA `(.L_x_33) ;  /* 0x00000050001cc947 */ /* 0x000fec0003800000 */
[----:B------:R-:W-:Y:S01]  /*3a30*/  ULDC.64 UR6, c[0x0][0x5b8] ;  /* 0x00016e0000067ab9 */ /* 0x000fe20000000a00 */
[----:B------:R-:W-:Y:S01]  /*3a40*/  ISETP.GE.AND P0, PT, R30, 0x1, PT ;  /* 0x000000011e00780c */ /* 0x000fe20003f06270 */
[----:B------:R-:W-:Y:S01]  /*3a50*/  IMAD R24, R28, UR6, RZ ;  /* 0x000000061c187c24 */ /* 0x000fe2000f8e02ff */
[----:B------:R-:W-:Y:S01]  /*3a60*/  ULDC.64 UR10, c[0x0][0x5a8] ;  /* 0x00016a00000a7ab9 */ /* 0x000fe20000000a00 */
[----:B------:R-:W-:Y:S01]  /*3a70*/  IMAD.WIDE.U32 R8, R5, UR6, R8 ;  /* 0x0000000605087c25 */ /* 0x000fe2000f8e0008 */
[----:B------:R-:W-:Y:S01]  /*3a80*/  ISETP.LT.OR P4, PT, R27, 0x1, !P0 ;  /* 0x000000011b00780c */ /* 0x000fe20004781670 */
[----:B------:R-:W-:Y:S02]  /*3a90*/  BSSY B1, `(.L_x_34) ;  /* 0x000000c000017945 */ /* 0x000fe40003800000 */
[----:B------:R-:W-:Y:S01]  /*3aa0*/  IMAD R5, R5, UR7, R24 ;  /* 0x0000000705057c24 */ /* 0x000fe2000f8e0218 */
[----:B------:R-:W-:Y:S02]  /*3ab0*/  ULDC.64 UR6, c[0x0][0x5b0] ;  /* 0x00016c0000067ab9 */ /* 0x000fe40000000a00 */
[----:B------:R-:W-:-:S02]  /*3ac0*/  IMAD R28, R7, UR6, RZ ;  /* 0x00000006071c7c24 */ /* 0x000fc4000f8e02ff */
[----:B------:R-:W-:Y:S02]  /*3ad0*/  IMAD.IADD R9, R9, 0x1, R5 ;  /* 0x0000000109097824 */ /* 0x000fe400078e0205 */
[C---:B------:R-:W-:Y:S02]  /*3ae0*/  IMAD R5, R31.reuse, UR7, R28 ;  /* 0x000000071f057c24 */ /* 0x040fe4000f8e021c */
[----:B------:R-:W-:-:S03]  /*3af0*/  IMAD.WIDE.U32 R24, R31, UR6, R8 ;  /* 0x000000061f187c25 */ /* 0x000fc6000f8e0008 */
[----:B------:R-:W-:-:S04]  /*3b00*/  IADD3 R24, P1, R24, UR10, RZ ;  /* 0x0000000a18187c10 */ /* 0x000fc8000ff3e0ff */
[--C-:B------:R-:W-:Y:S02]  /*3b10*/  IADD3.X R25, R25, UR11, R5.reuse, P1, !PT ;  /* 0x0000000b19197c10 */ /* 0x100fe40008ffe405 */
[----:B------:R-:W-:Y:S01]  /*3b20*/  PRMT R5, RZ, 0x7610, R5 ;  /* 0x00007610ff057816 */ /* 0x000fe20000000005 */
[----:B------:R-:W-:Y:S06]  /*3b30*/  @P4 BRA `(.L_x_35) ;  /* 0x0000000000044947 */ /* 0x000fec0003800000 */
[----:B------:R0:W5:Y:S02]  /*3b40*/  LDG.E.U8 R5, desc[UR16][R24.64] ;  /* 0x0000001018057981 */ /* 0x000164000c1e1100 */
.L_x_35:
[----:B------:R-:W-:Y:S05]  /*3b50*/  BSYNC B1 ;  /* 0x0000000000017941 */ /* 0x000fea0003800000 */
.L_x_34:
[----:B-----5:R-:W-:Y:S01]  /*3b60*/  LOP3.LUT R5, R5, 0xff, RZ, 0xc0, !PT ;  /* 0x000000ff05057812 */ /* 0x020fe200078ec0ff */
[----:B------:R-:W-:Y:S01]  /*3b70*/  BSSY B1, `(.L_x_36) ;  /* 0x000000b000017945 */ /* 0x000fe20003800000 */
[----:B------:R-:W-:Y:S02]  /*3b80*/  ISETP.LT.OR P2, PT, R27, 0x2, !P0 ;  /* 0x000000021b00780c */ /* 0x000fe40004741670 */
[----:B------:R-:W-:-:S05]  /*3b90*/  F2FP.F16.E4M3.UNPACK_B R5, R5 ;  /* 0x00000005ff05723e */ /* 0x000fca00020006ff */
[----:B------:R-:W-:-:S05]  /*3ba0*/  HADD2.F32 R5, -RZ, R5.H0_H0 ;  /* 0x20000005ff057230 */ /* 0x000fca0000004100 */
[----:B------:R-:W-:Y:S01]  /*3bb0*/  FMUL R28, R5, R208 ;  /* 0x000000d0051c7220 */ /* 0x000fe20000400000 */
[----:B------:R-:W-:-:S03]  /*3bc0*/  PRMT R5, RZ, 0x7610, R5 ;  /* 0x00007610ff057816 */ /* 0x000fc60000000005 */
[----:B--2---:R-:W-:-:S05]  /*3bd0*/  FFMA R28, R211, R209, R28 ;  /* 0x000000d1d31c7223 */ /* 0x004fca000000001c */
[----:B------:R-:W-:-:S05]  /*3be0*/  F2FP.SATFINITE.E4M3.F32.PACK_AB_MERGE_C R29, RZ, R28, RZ ;  /* 0x0000001cff1d723e */ /* 0x000fca00048070ff */
[----:B------:R1:W-:Y:S01]  /*3bf0*/  @!P4 STG.E.U8 desc[UR16][R10.64], R29 ;  /* 0x0000001d0a00c986 */ /* 0x0003e2000c101110 */
[----:B------:R-:W-:Y:S05]  /*3c00*/  @P2 BRA `(.L_x_37) ;  /* 0x0000000000042947 */ /* 0x000fea0003800000 */
[----:B------:R2:W5:Y:S02]  /*3c10*/  LDG.E.U8 R5, desc[UR16][R24.64+0x1] ;  /* 0x0000011018057981 */ /* 0x000564000c1e1100 */
.L_x_37:
[----:B------:R-:W-:Y:S05]  /*3c20*/  BSYNC B1 ;  /* 0x0000000000017941 */ /* 0x000fea0003800000 */
.L_x_36:
[----:B-----5:R-:W-:Y:S01]  /*3c30*/  LOP3.LUT R5, R5, 0xff, RZ, 0xc0, !PT ;  /* 0x000000ff05057812 */ /* 0x020fe200078ec0ff */
[----:B------:R-:W-:Y:S01]  /*3c40*/  BSSY B1, `(.L_x_38) ;  /* 0x0000013000017945 */ /* 0x000fe20003800000 */
[----:B------:R-:W-:Y:S02]  /*3c50*/  IADD3 R33, P1, R31, 0x8, RZ ;  /* 0x000000081f217810 */ /* 0x000fe40007f3e0ff */
[----:B------:R-:W-:-:S03]  /*3c60*/  F2FP.F16.E4M3.UNPACK_B R5, R5 ;  /* 0x00000005ff05723e */ /* 0x000fc600020006ff */
[----:B------:R-:W-:Y:S01]  /*3c70*/  IMAD.X R28, RZ, RZ, R7, P1 ;  /* 0x000000ffff1c7224 */ /* 0x000fe200008e0607 */
[----:B------:R-:W-:Y:S01]  /*3c80*/  ISETP.GE.AND P1, PT, R30, 0x9, PT ;  /* 0x000000091e00780c */ /* 0x000fe20003f26270 */
[----:B------:R-:W-:Y:S02]  /*3c90*/  HADD2.F32 R5, -RZ, R5.H0_H0 ;  /* 0x20000005ff057230 */ /* 0x000fe40000004100 */
[----:B------:R-:W-:Y:S01]  /*3ca0*/  IMAD R32, R28, UR6, RZ ;  /* 0x000000061c207c24 */ /* 0x000fe2000f8e02ff */
[----:B------:R-:W-:Y:S01]  /*3cb0*/  ISETP.LT.OR P5, PT, R27, 0x1, !P1 ;  /* 0x000000011b00780c */ /* 0x000fe20004fa1670 */
[----:B-1----:R-:W-:-:S04]  /*3cc0*/  IMAD.WIDE.U32 R28, R33, UR6, R8 ;  /* 0x00000006211c7c25 */ /* 0x002fc8000f8e0008 */
[----:B------:R-:W-:Y:S01]  /*3cd0*/  FMUL R5, R5, R208 ;  /* 0x000000d005057220 */ /* 0x000fe20000400000 */
[----:B------:R-:W-:-:S03]  /*3ce0*/  IMAD R33, R33, UR7, R32 ;  /* 0x0000000721217c24 */ /* 0x000fc6000f8e0220 */
[----:B------:R-:W-:Y:S01]  /*3cf0*/  FFMA R5, R210, R209, R5 ;  /* 0x000000d1d2057223 */ /* 0x000fe20000000005 */
[----:B------:R-:W-:-:S04]  /*3d00*/  IADD3 R28, P4, R28, UR10, RZ ;  /* 0x0000000a1c1c7c10 */ /* 0x000fc8000ff9e0ff */
[----:B------:R-:W-:Y:S02]  /*3d10*/  F2FP.SATFINITE.E4M3.F32.PACK_AB_MERGE_C R35, RZ, R5, RZ ;  /* 0x00000005ff23723e */ /* 0x000fe400048070ff */
[----:B------:R-:W-:Y:S02]  /*3d20*/  IADD3.X R29, R29, UR11, R33, P4, !PT ;  /* 0x0000000b1d1d7c10 */ /* 0x000fe4000a7fe421 */
[----:B------:R-:W-:Y:S01]  /*3d30*/  PRMT R5, RZ, 0x7610, R5 ;  /* 0x00007610ff057816 */ /* 0x000fe20000000005 */
[----:B------:R1:W-:Y:S01]  /*3d40*/  @!P2 STG.E.U8 desc[UR16][R10.64+0x1], R35 ;  /* 0x000001230a00a986 */ /* 0x0003e2000c101110 */
[----:B------:R-:W-:Y:S05]  /*3d50*/  @P5 BRA `(.L_x_39) ;  /* 0x0000000000045947 */ /* 0x000fea0003800000 */
[----:B------:R3:W5:Y:S02]  /*3d60*/  LDG.E.U8 R5, desc[UR16][R28.64] ;  /* 0x000000101c057981 */ /* 0x000764000c1e1100 */
.L_x_39:
[----:B------:R-:W-:Y:S05]  /*3d70*/  BSYNC B1 ;  /* 0x0000000000017941 */ /* 0x000fea0003800000 */
.L_x_38:
[----:B-----5:R-:W-:Y:S01]  /*3d80*/  LOP3.LUT R5, R5, 0xff, RZ, 0xc0, !PT ;  /* 0x000000ff05057812 */ /* 0x020fe200078ec0ff */
[----:B------:R-:W-:Y:S01]  /*3d90*/  BSSY B1, `(.L_x_40) ;  /* 0x000000b000017945 */ /* 0x000fe20003800000 */
[----:B------:R-:W-:Y:S02]  /*3da0*/  ISETP.LT.OR P2, PT, R27, 0x2, !P1 ;  /* 0x000000021b00780c */ /* 0x000fe40004f41670 */
[----:B------:R-:W-:-:S05]  /*3db0*/  F2FP.F16.E4M3.UNPACK_B R5, R5 ;  /* 0x00000005ff05723e */ /* 0x000fca00020006ff */
[----:B------:R-:W-:-:S05]  /*3dc0*/  HADD2.F32 R5, -RZ, R5.H0_H0 ;  /* 0x20000005ff057230 */ /* 0x000fca0000004100 */
[----:B------:R-:W-:Y:S01]  /*3dd0*/  FMUL R32, R5, R208 ;  /* 0x000000d005207220 */ /* 0x000fe20000400000 */
[----:B------:R-:W-:-:S03]  /*3de0*/  PRMT R5, RZ, 0x7610, R5 ;  /* 0x00007610ff057816 */ /* 0x000fc60000000005 */
[----:B------:R-:W-:-:S05]  /*3df0*/  FFMA R32, R19, R209, R32 ;  /* 0x000000d113207223 */ /* 0x000fca0000000020 */
[----:B------:R-:W-:-:S05]  /*3e00*/  F2FP.SATFINITE.E4M3.F32.PACK_AB_MERGE_C R19, RZ, R32, RZ ;  /* 0x00000020ff13723e */ /* 0x000fca00048070ff */
[----:B------:R4:W-:Y:S01]  /*3e10*/  @!P5 STG.E.U8 desc[UR16][R12.64], R19 ;  /* 0x000000130c00d986 */ /* 0x0009e2000c101110 */
[----:B------:R-:W-:Y:S05]  /*3e20*/  @P2 BRA `(.L_x_41) ;  /* 0x0000000000042947 */ /* 0x000fea0003800000 */
[----:B------:R0:W5:Y:S02]  /*3e30*/  LDG.E.U8 R5, desc[UR16][R28.64+0x1] ;  /* 0x000001101c057981 */ /* 0x000164000c1e1100 */
.L_x_41:
[----:B------:R-:W-:Y:S05]  /*3e40*/  BSYNC B1 ;  /* 0x0000000000017941 */ /* 0x000fea0003800000 */
.L_x_40:
[----:B-----5:R-:W-:Y:S01]  /*3e50*/  LOP3.LUT R5, R5, 0xff, RZ, 0xc0, !PT ;  /* 0x000000ff05057812 */ /* 0x020fe200078ec0ff */
[----:B------:R-:W-:Y:S01]  /*3e60*/  BSSY B1, `(.L_x_42) ;  /* 0x000000b000017945 */ /* 0x000fe20003800000 */
[----:B------:R-:W-:Y:S02]  /*3e70*/  ISETP.LT.OR P4, PT, R27, 0x9, !P0 ;  /* 0x000000091b00780c */ /* 0x000fe40004781670 */
[----:B------:R-:W-:-:S05]  /*3e80*/  F2FP.F16.E4M3.UNPACK_B R5, R5 ;  /* 0x00000005ff05723e */ /* 0x000fca00020006ff */
[----:B------:R-:W-:-:S05]  /*3e90*/  HADD2.F32 R5, -RZ, R5.H0_H0 ;  /* 0x20000005ff057230 */ /* 0x000fca0000004100 */
[----:B------:R-:W-:-:S04]  /*3ea0*/  FMUL R5, R5, R208 ;  /* 0x000000d005057220 */ /* 0x000fc80000400000 */
[----:B------:R-:W-:-:S05]  /*3eb0*/  FFMA R5, R18, R209, R5 ;  /* 0x000000d112057223 */ /* 0x000fca0000000005 */
[----:B----4-:R-:W-:Y:S02]  /*3ec0*/  F2FP.SATFINITE.E4M3.F32.PACK_AB_MERGE_C R19, RZ, R5, RZ ;  /* 0x00000005ff13723e */ /* 0x010fe400048070ff */
[----:B------:R-:W-:-:S03]  /*3ed0*/  PRMT R5, RZ, 0x7610, R5 ;  /* 0x00007610ff057816 */ /* 0x000fc60000000005 */
[----:B------:R4:W-:Y:S01]  /*3ee0*/  @!P2 STG.E.U8 desc[UR16][R12.64+0x1], R19 ;  /* 0x000001130c00a986 */ /* 0x0009e2000c101110 */
[----:B------:R-:W-:Y:S05]  /*3ef0*/  @P4 BRA `(.L_x_43) ;  /* 0x0000000000044947 */ /* 0x000fea0003800000 */
[----:B------:R0:W5:Y:S02]  /*3f00*/  LDG.E.U8 R5, desc[UR16][R24.64+0x8] ;  /* 0x0000081018057981 */ /* 0x000164000c1e1100 */
.L_x_43:
[----:B------:R-:W-:Y:S05]  /*3f10*/  BSYNC B1 ;  /* 0x0000000000017941 */ /* 0x000fea0003800000 */
.L_x_42:
        /* <DEDUP_REMOVED lines=8> */
[----:B----4-:R-:W-:-:S05]  /*3fa0*/  F2FP.SATFINITE.E4M3.F32.PACK_AB_MERGE_C R19, RZ, R18, RZ ;  /* 0x00000012ff13723e */ /* 0x010fca00048070ff */
[----:B------:R4:W-:Y:S01]  /*3fb0*/  @!P4 STG.E.U8 desc[UR16][R10.64+0x8], R19 ;  /* 0x000008130a00c986 */ /* 0x0009e2000c101110 */
[----:B------:R-:W-:Y:S05]  /*3fc0*/  @P2 BRA `(.L_x_45) ;  /* 0x0000000000042947 */ /* 0x000fea0003800000 */
[----:B------:R0:W5:Y:S02]  /*3fd0*/  LDG.E.U8 R5, desc[UR16][R24.64+0x9] ;  /* 0x0000091018057981 */ /* 0x000164000c1e1100 */
.L_x_45:
[----:B------:R-:W-:Y:S05]  /*3fe0*/  BSYNC B1 ;  /* 0x0000000000017941 */ /* 0x000fea0003800000 */
.L_x_44:
        /* <DEDUP_REMOVED lines=12> */
.L_x_47:
[----:B------:R-:W-:Y:S05]  /*40b0*/  BSYNC B1 ;  /* 0x0000000000017941 */ /* 0x000fea0003800000 */
.L_x_46:
        /* <DEDUP_REMOVED lines=12> */
.L_x_49:
[----:B------:R-:W-:Y:S05]  /*4180*/  BSYNC B1 ;  /* 0x0000000000017941 */ /* 0x000fea0003800000 */
.L_x_48:
        /* <DEDUP_REMOVED lines=12> */
.L_x_51:
[----:B------:R-:W-:Y:S05]  /*4250*/  BSYNC B1 ;  /* 0x0000000000017941 */ /* 0x000fea0003800000 */
.L_x_50:
        /* <DEDUP_REMOVED lines=12> */
.L_x_53:
[----:B------:R-:W-:Y:S05]  /*4320*/  BSYNC B1 ;  /* 0x0000000000017941 */ /* 0x000fea0003800000 */
.L_x_52:
        /* <DEDUP_REMOVED lines=12> */
.L_x_55:
[----:B------:R-:W-:Y:S05]  /*43f0*/  BSYNC B1 ;  /* 0x0000000000017941 */ /* 0x000fea0003800000 */
.L_x_54:
        /* <DEDUP_REMOVED lines=12> */
.L_x_57:
[----:B------:R-:W-:Y:S05]  /*44c0*/  BSYNC B1 ;  /* 0x0000000000017941 */ /* 0x000fea0003800000 */
.L_x_56:
        /* <DEDUP_REMOVED lines=12> */
.L_x_59:
[----:B------:R-:W-:Y:S05]  /*4590*/  BSYNC B1 ;  /* 0x0000000000017941 */ /* 0x000fea0003800000 */
.L_x_58:
        /* <DEDUP_REMOVED lines=12> */
.L_x_61:
[----:B------:R-:W-:Y:S05]  /*4660*/  BSYNC B1 ;  /* 0x0000000000017941 */ /* 0x000fea0003800000 */
.L_x_60:
        /* <DEDUP_REMOVED lines=12> */
.L_x_63:
[----:B------:R-:W-:Y:S05]  /*4730*/  BSYNC B1 ;  /* 0x0000000000017941 */ /* 0x000fea0003800000 */
.L_x_62:
        /* <DEDUP_REMOVED lines=12> */
.L_x_65:
[----:B------:R-:W-:Y:S05]  /*4800*/  BSYNC B1 ;  /* 0x0000000000017941 */ /* 0x000fea0003800000 */
.L_x_64:
        /* <DEDUP_REMOVED lines=12> */
.L_x_67:
[----:B------:R-:W-:Y:S05]  /*48d0*/  BSYNC B1 ;  /* 0x0000000000017941 */ /* 0x000fea0003800000 */
.L_x_66:
        /* <DEDUP_REMOVED lines=12> */
.L_x_69:
[----:B------:R-:W-:Y:S05]  /*49a0*/  BSYNC B1 ;  /* 0x0000000000017941 */ /* 0x000fea0003800000 */
.L_x_68:
        /* <DEDUP_REMOVED lines=12> */
.L_x_71:
[----:B------:R-:W-:Y:S05]  /*4a70*/  BSYNC B1 ;  /* 0x0000000000017941 */ /* 0x000fea0003800000 */
.L_x_70:
        /* <DEDUP_REMOVED lines=12> */
.L_x_73:
[----:B------:R-:W-:Y:S05]  /*4b40*/  BSYNC B1 ;  /* 0x0000000000017941 */ /* 0x000fea0003800000 */
.L_x_72:
        /* <DEDUP_REMOVED lines=12> */
.L_x_75:
[----:B------:R-:W-:Y:S05]  /*4c10*/  BSYNC B1 ;  /* 0x0000000000017941 */ /* 0x000fea0003800000 */
.L_x_74:
        /* <DEDUP_REMOVED lines=12> */
.L_x_77:
[----:B------:R-:W-:Y:S05]  /*4ce0*/  BSYNC B1 ;  /* 0x0000000000017941 */ /* 0x000fea0003800000 */
.L_x_76:
        /* <DEDUP_REMOVED lines=12> */
.L_x_79:
[----:B------:R-:W-:Y:S05]  /*4db0*/  BSYNC B1 ;  /* 0x0000000000017941 */ /* 0x000fea0003800000 */
.L_x_78:
        /* <DEDUP_REMOVED lines=12> */
.L_x_81:
[----:B------:R-:W-:Y:S05]  /*4e80*/  BSYNC B1 ;  /* 0x0000000000017941 */ /* 0x000fea0003800000 */
.L_x_80:
        /* <DEDUP_REMOVED lines=12> */
.L_x_83:
[----:B------:R-:W-:Y:S05]  /*4f50*/  BSYNC B1 ;  /* 0x0000000000017941 */ /* 0x000fea0003800000 */
.L_x_82:
        /* <DEDUP_REMOVED lines=12> */
.L_x_85:
[----:B------:R-:W-:Y:S05]  /*5020*/  BSYNC B1 ;  /* 0x0000000000017941 */ /* 0x000fea0003800000 */
.L_x_84:
        /* <DEDUP_REMOVED lines=12> */
.L_x_87:
[----:B------:R-:W-:Y:S05]  /*50f0*/  BSYNC B1 ;  /* 0x0000000000017941 */ /* 0x000fea0003800000 */
.L_x_86:
        /* <DEDUP_REMOVED lines=12> */
.L_x_89:
[----:B------:R-:W-:Y:S05]  /*51c0*/  BSYNC B1 ;  /* 0x0000000000017941 */ /* 0x000fea0003800000 */
.L_x_88:
        /* <DEDUP_REMOVED lines=12> */
.L_x_91:
[----:B------:R-:W-:Y:S05]  /*5290*/  BSYNC B1 ;  /* 0x0000000000017941 */ /* 0x000fea0003800000 */
.L_x_90:
        /* <DEDUP_REMOVED lines=12> */
.L_x_93:
[----:B------:R-:W-:Y:S05]  /*5360*/  BSYNC B1 ;  /* 0x0000000000017941 */ /* 0x000fea0003800000 */
.L_x_92:
        /* <DEDUP_REMOVED lines=12> */
.L_x_95:
[----:B------:R-:W-:Y:S05]  /*5430*/  BSYNC B1 ;  /* 0x0000000000017941 */ /* 0x000fea0003800000 */
.L_x_94:
        /* <DEDUP_REMOVED lines=12> */
.L_x_97:
[----:B------:R-:W-:Y:S05]  /*5500*/  BSYNC B1 ;  /* 0x0000000000017941 */ /* 0x000fea0003800000 */
.L_x_96:
        /* <DEDUP_REMOVED lines=12> */
.L_x_99:
[----:B------:R-:W-:Y:S05]  /*55d0*/  BSYNC B1 ;  /* 0x0000000000017941 */ /* 0x000fea0003800000 */
.L_x_98:
        /* <DEDUP_REMOVED lines=12> */
.L_x_101:
[----:B------:R-:W-:Y:S05]  /*56a0*/  BSYNC B1 ;  /* 0x0000000000017941 */ /* 0x000fea0003800000 */
.L_x_100:
        /* <DEDUP_REMOVED lines=12> */
.L_x_103:
[----:B------:R-:W-:Y:S05]  /*5770*/  BSYNC B1 ;  /* 0x0000000000017941 */ /* 0x000fea0003800000 */
.L_x_102:
        /* <DEDUP_REMOVED lines=12> */
.L_x_105:
[----:B------:R-:W-:Y:S05]  /*5840*/  BSYNC B1 ;  /* 0x0000000000017941 */ /* 0x000fea0003800000 */
.L_x_104:
        /* <DEDUP_REMOVED lines=12> */
.L_x_107:
[----:B------:R-:W-:Y:S05]  /*5910*/  BSYNC B1 ;  /* 0x0000000000017941 */ /* 0x000fea0003800000 */
.L_x_106:
        /* <DEDUP_REMOVED lines=12> */
.L_x_109:
[----:B------:R-:W-:Y:S05]  /*59e0*/  BSYNC B1 ;  /* 0x0000000000017941 */ /* 0x000fea0003800000 */
.L_x_108:
        /* <DEDUP_REMOVED lines=12> */
.L_x_111:
[----:B------:R-:W-:Y:S05]  /*5ab0*/  BSYNC B1 ;  /* 0x0000000000017941 */ /* 0x000fea0003800000 */
.L_x_110:
        /* <DEDUP_REMOVED lines=12> */
.L_x_113:
[----:B------:R-:W-:Y:S05]  /*5b80*/  BSYNC B1 ;  /* 0x0000000000017941 */ /* 0x000fea0003800000 */
.L_x_112:
        /* <DEDUP_REMOVED lines=12> */
.L_x_115:
[----:B------:R-:W-:Y:S05]  /*5c50*/  BSYNC B1 ;  /* 0x0000000000017941 */ /* 0x000fea0003800000 */
.L_x_114:
        /* <DEDUP_REMOVED lines=12> */
.L_x_117:
[----:B------:R-:W-:Y:S05]  /*5d20*/  BSYNC B1 ;  /* 0x0000000000017941 */ /* 0x000fea0003800000 */
.L_x_116:
        /* <DEDUP_REMOVED lines=12> */
.L_x_119:
[----:B------:R-:W-:Y:S05]  /*5df0*/  BSYNC B1 ;  /* 0x0000000000017941 */ /* 0x000fea0003800000 */
.L_x_118:
        /* <DEDUP_REMOVED lines=12> */
.L_x_121:
[----:B------:R-:W-:Y:S05]  /*5ec0*/  BSYNC B1 ;  /* 0x0000000000017941 */ /* 0x000fea0003800000 */
.L_x_120:
        /* <DEDUP_REMOVED lines=12> */
.L_x_123:
[----:B------:R-:W-:Y:S05]  /*5f90*/  BSYNC B1 ;  /* 0x0000000000017941 */ /* 0x000fea0003800000 */
.L_x_122:
        /* <DEDUP_REMOVED lines=12> */
.L_x_125:
[----:B------:R-:W-:Y:S05]  /*6060*/  BSYNC B1 ;  /* 0x0000000000017941 */ /* 0x000fea0003800000 */
.L_x_124:
        /* <DEDUP_REMOVED lines=12> */
.L_x_127:
[----:B------:R-:W-:Y:S05]  /*6130*/  BSYNC B1 ;  /* 0x0000000000017941 */ /* 0x000fea0003800000 */
.L_x_126:
[----:B-----5:R-:W-:Y:S01]  /*6140*/  LOP3.LUT R5, R5, 0xff, RZ, 0xc0, !PT ;  /* 0x000000ff05057812 */ /* 0x020fe200078ec0ff */
[----:B------:R-:W-:Y:S01]  /*6150*/  BSSY B1, `(.L_x_128) ;  /* 0x000000b000017945 */ /* 0x000fe20003800000 */
[----:B------:R-:W-:Y:S02]  /*6160*/  ISETP.LT.OR P1, PT, R27, 0x5a, !P1 ;  /* 0x0000005a1b00780c */ /* 0x000fe40004f21670 */
[----:B------:R-:W-:-:S05]  /*6170*/  F2FP.F16.E4M3.UNPACK_B R5, R5 ;  /* 0x00000005ff05723e */ /* 0x000fca00020006ff */
[----:B------:R-:W-:-:S05]  /*6180*/  HADD2.F32 R5, -RZ, R5.H0_H0 ;  /* 0x20000005ff057230 */ /* 0x000fca0000004100 */
[----:B-1--4-:R-:W-:Y:S01]  /*6190*/  FMUL R10, R5, R208 ;  /* 0x000000d0050a7220 */ /* 0x012fe20000400000 */
[----:B------:R-:W-:-:S03]  /*61a0*/  PRMT R5, RZ, 0x7610, R5 ;  /* 0x00007610ff057816 */ /* 0x000fc60000000005 */
[----:B------:R-:W-:-:S05]  /*61b0*/  FFMA R10, R159, R209, R10 ;  /* 0x000000d19f0a7223 */ /* 0x000fca000000000a */
[----:B------:R-:W-:-:S05]  /*61c0*/  F2FP.SATFINITE.E4M3.F32.PACK_AB_MERGE_C R11, RZ, R10, RZ ;  /* 0x0000000aff0b723e */ /* 0x000fca00048070ff */
[----:B------:R1:W-:Y:S01]  /*61d0*/  @!P2 STG.E.U8 desc[UR16][R12.64+0x58], R11 ;  /* 0x0000580b0c00a986 */ /* 0x0003e2000c101110 */
[----:B------:R-:W-:Y:S05]  /*61e0*/  @P1 BRA `(.L_x_129) ;  /* 0x0000000000041947 */ /* 0x000fea0003800000 */
[----:B------:R4:W5:Y:S02]  /*61f0*/  LDG.E.U8 R5, desc[UR16][R28.64+0x59] ;  /* 0x000059101c057981 */ /* 0x000964000c1e1100 */
.L_x_129:
[----:B------:R-:W-:Y:S05]  /*6200*/  BSYNC B1 ;  /* 0x0000000000017941 */ /* 0x000fea0003800000 */
.L_x_128:
        /* <DEDUP_REMOVED lines=20> */
.L_x_131:
[----:B------:R-:W-:Y:S05]  /*6350*/  BSYNC B1 ;  /* 0x0000000000017941 */ /* 0x000fea0003800000 */
.L_x_130:
[----:B-----5:R-:W-:Y:S01]  /*6360*/  LOP3.LUT R5, R5, 0xff, RZ, 0xc0, !PT ;  /* 0x000000ff05057812 */ /* 0x020fe200078ec0ff */
[----:B------:R-:W-:Y:S01]  /*6370*/  BSSY B1, `(.L_x_132) ;  /* 0x000000b000017945 */ /* 0x000fe20003800000 */
[----:B------:R-:W-:Y:S02]  /*6380*/  ISETP.LT.OR P2, PT, R27, 0x2, !P0 ;  /* 0x000000021b00780c */ /* 0x000fe40004741670 */
[----:B------:R-:W-:-:S05]  /*6390*/  F2FP.F16.E4M3.UNPACK_B R5, R5 ;  /* 0x00000005ff05723e */ /* 0x000fca00020006ff */
[----:B------:R-:W-:-:S05]  /*63a0*/  HADD2.F32 R5, -RZ, R5.H0_H0 ;  /* 0x20000005ff057230 */ /* 0x000fca0000004100 */
[----:B-1----:R-:W-:Y:S01]  /*63b0*/  FMUL R12, R5, R208 ;  /* 0x000000d0050c7220 */ /* 0x002fe20000400000 */
[----:B------:R-:W-:-:S03]  /*63c0*/  PRMT R5, RZ, 0x7610, R5 ;  /* 0x00007610ff057816 */ /* 0x000fc60000000005 */
[----:B------:R-:W-:-:S05]  /*63d0*/  FFMA R12, R161, R209, R12 ;  /* 0x000000d1a10c7223 */ /* 0x000fca000000000c */
[----:B------:R-:W-:-:S05]  /*63e0*/  F2FP.SATFINITE.E4M3.F32.PACK_AB_MERGE_C R13, RZ, R12, RZ ;  /* 0x0000000cff0d723e */ /* 0x000fca00048070ff */
[----:B------:R1:W-:Y:S01]  /*63f0*/  @!P4 STG.E.U8 desc[UR16][R14.64], R13 ;  /* 0x0000000d0e00c986 */ /* 0x0003e2000c101110 */
[----:B------:R-:W-:Y:S05]  /*6400*/  @P2 BRA `(.L_x_133) ;  /* 0x0000000000042947 */ /* 0x000fea0003800000 */
[----:B------:R0:W5:Y:S02]  /*6410*/  LDG.E.U8 R5, desc[UR16][R10.64+0x1] ;  /* 0x000001100a057981 */ /* 0x000164000c1e1100 */
.L_x_133:
[----:B------:R-:W-:Y:S05]  /*6420*/  BSYNC B1 ;  /* 0x0000000000017941 */ /* 0x000fea0003800000 */
.L_x_132:
        /* <DEDUP_REMOVED lines=9> */
[----:B------:R-:W-:-:S04]  /*64c0*/  IMAD.WIDE.U32 R8, R31, UR6, R8 ;  /* 0x000000061f087c25 */ /* 0x000fc8000f8e0008 */
[----:B------:R-:W-:Y:S01]  /*64d0*/  FMUL R5, R5, R208 ;  /* 0x000000d005057220 */ /* 0x000fe20000400000 */
[----:B------:R-:W-:-:S03]  /*64e0*/  IMAD R31, R31, UR7, R6 ;  /* 0x000000071f1f7c24 */ /* 0x000fc6000f8e0206 */
[----:B------:R-:W-:Y:S01]  /*64f0*/  FFMA R5, R160, R209, R5 ;  /* 0x000000d1a0057223 */ /* 0x000fe20000000005 */
[----:B------:R-:W-:-:S04]  /*6500*/  IADD3 R6, P4, R8, UR10, RZ ;  /* 0x0000000a08067c10 */ /* 0x000fc8000ff9e0ff */
[----:B-1----:R-:W-:Y:S02]  /*6510*/  F2FP.SATFINITE.E4M3.F32.PACK_AB_MERGE_C R13, RZ, R5, RZ ;  /* 0x00000005ff0d723e */ /* 0x002fe400048070ff */
[----:B------:R-:W-:Y:S02]  /*6520*/  IADD3.X R7, R9, UR11, R31, P4, !PT ;  /* 0x0000000b09077c10 */ /* 0x000fe4000a7fe41f */
[----:B------:R-:W-:Y:S01]  /*6530*/  PRMT R5, RZ, 0x7610, R5 ;  /* 0x00007610ff057816 */ /* 0x000fe20000000005 */
[----:B------:R1:W-:Y:S01]  /*6540*/  @!P2 STG.E.U8 desc[UR16][R14.64+0x1], R13 ;  /* 0x0000010d0e00a986 */ /* 0x0003e2000c101110 */
[----:B------:R-:W-:Y:S05]  /*6550*/  @P5 BRA `(.L_x_135) ;  /* 0x0000000000045947 */ /* 0x000fea0003800000 */
[----:B------:R0:W5:Y:S02]  /*6560*/  LDG.E.U8 R5, desc[UR16][R6.64] ;  /* 0x0000001006057981 */ /* 0x000164000c1e1100 */
.L_x_135:
[----:B------:R-:W-:Y:S05]  /*6570*/  BSYNC B1 ;  /* 0x0000000000017941 */ /* 0x000fea0003800000 */
.L_x_134:
        /* <DEDUP_REMOVED lines=12> */
.L_x_137:
[----:B------:R-:W-:Y:S05]  /*6640*/  BSYNC B1 ;  /* 0x0000000000017941 */ /* 0x000fea0003800000 */
.L_x_136:
[----:B-----5:R-:W-:Y:S01]  /*6650*/  LOP3.LUT R5, R5, 0xff, RZ, 0xc0, !PT ;  /* 0x000000ff05057812 */ /* 0x020fe200078ec0ff */
[----:B------:R-:W-:Y:S01]  /*6660*/  BSSY B1, `(.L_x_138) ;  /* 0x000000b000017945 */ /* 0x000fe20003800000 */
[----:B------:R-:W-:Y:S02]  /*6670*/  ISETP.LT.OR P4, PT, R27, 0x9, !P0 ;  /* 0x000000091b00780c */ /* 0x000fe40004781670 */
[----:B------:R-:W-:-:S05]  /*6680*/  F2FP.F16.E4M3.UNPACK_B R5, R5 ;  /* 0x00000005ff05723e */ /* 0x000fca00020006ff */
[----:B------:R-:W-:-:S05]  /*6690*/  HADD2.F32 R5, -RZ, R5.H0_H0 ;  /* 0x20000005ff057230 */ /* 0x000fca0000004100 */
[----:B------:R-:W-:-:S04]  /*66a0*/  FMUL R5, R5, R208 ;  /* 0x000000d005057220 */ /* 0x000fc80000400000 */
[----:B------:R-:W-:-:S05]  /*66b0*/  FFMA R5, R162, R209, R5 ;  /* 0x000000d1a2057223 */ /* 0x000fca0000000005 */
[----:B0-----:R-:W-:Y:S02]  /*66c0*/  F2FP.SATFINITE.E4M3.F32.PACK_AB_MERGE_C R9, RZ, R5, RZ ;  /* 0x00000005ff09723e */ /* 0x001fe400048070ff */
[----:B------:R-:W-:-:S03]  /*66d0*/  PRMT R5, RZ, 0x7610, R5 ;  /* 0x00007610ff057816 */ /* 0x000fc60000000005 */
[----:B------:R0:W-:Y:S01]  /*66e0*/  @!P2 STG.E.U8 desc[UR16][R16.64+0x1], R9 ;  /* 0x000001091000a986 */ /* 0x0001e2000c101110 */
[----:B------:R-:W-:Y:S05]  /*66f0*/  @P4 BRA `(.L_x_139) ;  /* 0x0000000000044947 */ /* 0x000fea0003800000 */
[----:B------:R0:W5:Y:S02]  /*6700*/  LDG.E.U8 R5, desc[UR16][R10.64+0x8] ;  /* 0x000008100a057981 */ /* 0x000164000c1e1100 */
.L_x_139:
[----:B------:R-:W-:Y:S05]  /*6710*/  BSYNC B1 ;  /* 0x0000000000017941 */ /* 0x000fea0003800000 */
.L_x_138:
        /* <DEDUP_REMOVED lines=8> */
[----:B0-----:R-:W-:-:S05]  /*67a0*/  F2FP.SATFINITE.E4M3.F32.PACK_AB_MERGE_C R9, RZ, R8, RZ ;  /* 0x00000008ff09723e */ /* 0x001fca00048070ff */
[----:B------:R0:W-:Y:S01]  /*67b0*/  @!P4 STG.E.U8 desc[UR16][R14.64+0x8], R9 ;  /* 0x000008090e00c986 */ /* 0x0001e2000c101110 */
[----:B------:R-:W-:Y:S05]  /*67c0*/  @P2 BRA `(.L_x_141) ;  /* 0x0000000000042947 */ /* 0x000fea0003800000 */
[----:B------:R0:W5:Y:S02]  /*67d0*/  LDG.E.U8 R5, desc[UR16][R10.64+0x9] ;  /* 0x000009100a057981 */ /* 0x000164000c1e1100 */
.L_x_141:
[----:B------:R-:W-:Y:S05]  /*67e0*/  BSYNC B1 ;  /* 0x0000000000017941 */ /* 0x000fea0003800000 */
.L_x_140:
        /* <DEDUP_REMOVED lines=12> */
.L_x_143:
[----:B------:R-:W-:Y:S05]  /*68b0*/  BSYNC B1 ;  /* 0x0000000000017941 */ /* 0x000fea0003800000 */
.L_x_142:
        /* <DEDUP_REMOVED lines=12> */
.L_x_145:
[----:B------:R-:W-:Y:S05]  /*6980*/  BSYNC B1 ;  /* 0x0000000000017941 */ /* 0x000fea0003800000 */
.L_x_144:
        /* <DEDUP_REMOVED lines=12> */
.L_x_147:
[----:B------:R-:W-:Y:S05]  /*6a50*/  BSYNC B1 ;  /* 0x0000000000017941 */ /* 0x000fea0003800000 */
.L_x_146:
        /* <DEDUP_REMOVED lines=12> */
.L_x_149:
[----:B------:R-:W-:Y:S05]  /*6b20*/  BSYNC B1 ;  /* 0x0000000000017941 */ /* 0x000fea0003800000 */
.L_x_148:
        /* <DEDUP_REMOVED lines=12> */
.L_x_151:
[----:B------:R-:W-:Y:S05]  /*6bf0*/  BSYNC B1 ;  /* 0x0000000000017941 */ /* 0x000fea0003800000 */
.L_x_150:
        /* <DEDUP_REMOVED lines=12> */
.L_x_153:
[----:B------:R-:W-:Y:S05]  /*6cc0*/  BSYNC B1 ;  /* 0x0000000000017941 */ /* 0x000fea0003800000 */
.L_x_152:
        /* <DEDUP_REMOVED lines=12> */
.L_x_155:
[----:B------:R-:W-:Y:S05]  /*6d90*/  BSYNC B1 ;  /* 0x0000000000017941 */ /* 0x000fea0003800000 */
.L_x_154:
        /* <DEDUP_REMOVED lines=12> */
.L_x_157:
[----:B------:R-:W-:Y:S05]  /*6e60*/  BSYNC B1 ;  /* 0x0000000000017941 */ /* 0x000fea0003800000 */
.L_x_156:
        /* <DEDUP_REMOVED lines=12> */
.L_x_159:
[----:B------:R-:W-:Y:S05]  /*6f30*/  BSYNC B1 ;  /* 0x0000000000017941 */ /* 0x000fea0003800000 */
.L_x_158:
        /* <DEDUP_REMOVED lines=12> */
.L_x_161:
[----:B------:R-:W-:Y:S05]  /*7000*/  BSYNC B1 ;  /* 0x0000000000017941 */ /* 0x000fea0003800000 */
.L_x_160:
        /* <DEDUP_REMOVED lines=12> */
.L_x_163:
[----:B------:R-:W-:Y:S05]  /*70d0*/  BSYNC B1 ;  /* 0x0000000000017941 */ /* 0x000fea0003800000 */
.L_x_162:
        /* <DEDUP_REMOVED lines=12> */
.L_x_165:
[----:B------:R-:W-:Y:S05]  /*71a0*/  BSYNC B1 ;  /* 0x0000000000017941 */ /* 0x000fea0003800000 */
.L_x_164:
        /* <DEDUP_REMOVED lines=12> */
.L_x_167:
[----:B------:R-:W-:Y:S05]  /*7270*/  BSYNC B1 ;  /* 0x0000000000017941 */ /* 0x000fea0003800000 */
.L_x_166:
        /* <DEDUP_REMOVED lines=12> */
.L_x_169:
[----:B------:R-:W-:Y:S05]  /*7340*/  BSYNC B1 ;  /* 0x0000000000017941 */ /* 0x000fea0003800000 */
.L_x_168:
        /* <DEDUP_REMOVED lines=12> */
.L_x_171:
[----:B------:R-:W-:Y:S05]  /*7410*/  BSYNC B1 ;  /* 0x0000000000017941 */ /* 0x000fea0003800000 */
.L_x_170:
        /* <DEDUP_REMOVED lines=12> */
.L_x_173:
[----:B------:R-:W-:Y:S05]  /*74e0*/  BSYNC B1 ;  /* 0x0000000000017941 */ /* 0x000fea0003800000 */
.L_x_172:
        /* <DEDUP_REMOVED lines=12> */
.L_x_175:
[----:B------:R-:W-:Y:S05]  /*75b0*/  BSYNC B1 ;  /* 0x0000000000017941 */ /* 0x000fea0003800000 */
.L_x_174:
        /* <DEDUP_REMOVED lines=12> */
.L_x_177:
[----:B------:R-:W-:Y:S05]  /*7680*/  BSYNC B1 ;  /* 0x0000000000017941 */ /* 0x000fea0003800000 */
.L_x_176:
        /* <DEDUP_REMOVED lines=12> */
.L_x_179:
[----:B------:R-:W-:Y:S05]  /*7750*/  BSYNC B1 ;  /* 0x0000000000017941 */ /* 0x000fea0003800000 */
.L_x_178:
        /* <DEDUP_REMOVED lines=12> */
.L_x_181:
[----:B------:R-:W-:Y:S05]  /*7820*/  BSYNC B1 ;  /* 0x0000000000017941 */ /* 0x000fea0003800000 */
.L_x_180:
        /* <DEDUP_REMOVED lines=12> */
.L_x_183:
[----:B------:R-:W-:Y:S05]  /*78f0*/  BSYNC B1 ;  /* 0x0000000000017941 */ /* 0x000fea0003800000 */
.L_x_182:
        /* <DEDUP_REMOVED lines=12> */
.L_x_185:
[----:B------:R-:W-:Y:S05]  /*79c0*/  BSYNC B1 ;  /* 0x0000000000017941 */ /* 0x000fea0003800000 */
.L_x_184:
        /* <DEDUP_REMOVED lines=12> */
.L_x_187:
[----:B------:R-:W-:Y:S05]  /*7a90*/  BSYNC B1 ;  /* 0x0000000000017941 */ /* 0x000fea0003800000 */
.L_x_186:
        /* <DEDUP_REMOVED lines=12> */
.L_x_189:
[----:B------:R-:W-:Y:S05]  /*7b60*/  BSYNC B1 ;  /* 0x0000000000017941 */ /* 0x000fea0003800000 */
.L_x_188:
        /* <DEDUP_REMOVED lines=12> */
.L_x_191:
[----:B------:R-:W-:Y:S05]  /*7c30*/  BSYNC B1 ;  /* 0x0000000000017941 */ /* 0x000fea0003800000 */
.L_x_190:
        /* <DEDUP_REMOVED lines=12> */
.L_x_193:
[----:B------:R-:W-:Y:S05]  /*7d00*/  BSYNC B1 ;  /* 0x0000000000017941 */ /* 0x000fea0003800000 */
.L_x_192:
        /* <DEDUP_REMOVED lines=12> */
.L_x_195:
[----:B------:R-:W-:Y:S05]  /*7dd0*/  BSYNC B1 ;  /* 0x0000000000017941 */ /* 0x000fea0003800000 */
.L_x_194:
        /* <DEDUP_REMOVED lines=12> */
.L_x_197:
[----:B------:R-:W-:Y:S05]  /*7ea0*/  BSYNC B1 ;  /* 0x0000000000017941 */ /* 0x000fea0003800000 */
.L_x_196:
        /* <DEDUP_REMOVED lines=12> */
.L_x_199:
[----:B------:R-:W-:Y:S05]  /*7f70*/  BSYNC B1 ;  /* 0x0000000000017941 */ /* 0x000fea0003800000 */
.L_x_198:
        /* <DEDUP_REMOVED lines=12> */
.L_x_201:
[----:B------:R-:W-:Y:S05]  /*8040*/  BSYNC B1 ;  /* 0x0000000000017941 */ /* 0x000fea0003800000 */
.L_x_200:
        /* <DEDUP_REMOVED lines=12> */
.L_x_203:
[----:B------:R-:W-:Y:S05]  /*8110*/  BSYNC B1 ;  /* 0x0000000000017941 */ /* 0x000fea0003800000 */
.L_x_202:
        /* <DEDUP_REMOVED lines=12> */
.L_x_205:
[----:B------:R-:W-:Y:S05]  /*81e0*/  BSYNC B1 ;  /* 0x0000000000017941 */ /* 0x000fea0003800000 */
.L_x_204:
        /* <DEDUP_REMOVED lines=12> */
.L_x_207:
[----:B------:R-:W-:Y:S05]  /*82b0*/  BSYNC B1 ;  /* 0x0000000000017941 */ /* 0x000fea0003800000 */
.L_x_206:
        /* <DEDUP_REMOVED lines=12> */
.L_x_209:
[----:B------:R-:W-:Y:S05]  /*8380*/  BSYNC B1 ;  /* 0x0000000000017941 */ /* 0x000fea0003800000 */
.L_x_208:
        /* <DEDUP_REMOVED lines=12> */
.L_x_211:
[----:B------:R-:W-:Y:S05]  /*8450*/  BSYNC B1 ;  /* 0x0000000000017941 */ /* 0x000fea0003800000 */
.L_x_210:
        /* <DEDUP_REMOVED lines=12> */
.L_x_213:
[----:B------:R-:W-:Y:S05]  /*8520*/  BSYNC B1 ;  /* 0x0000000000017941 */ /* 0x000fea0003800000 */
.L_x_212:
        /* <DEDUP_REMOVED lines=12> */
.L_x_215:
[----:B------:R-:W-:Y:S05]  /*85f0*/  BSYNC B1 ;  /* 0x0000000000017941 */ /* 0x000fea0003800000 */
.L_x_214:
        /* <DEDUP_REMOVED lines=12> */
.L_x_217:
[----:B------:R-:W-:Y:S05]  /*86c0*/  BSYNC B1 ;  /* 0x0000000000017941 */ /* 0x000fea0003800000 */
.L_x_216:
        /* <DEDUP_REMOVED lines=12> */
.L_x_219:
[----:B------:R-:W-:Y:S05]  /*8790*/  BSYNC B1 ;  /* 0x0000000000017941 */ /* 0x000fea0003800000 */
.L_x_218:
        /* <DEDUP_REMOVED lines=12> */
.L_x_221:
[----:B------:R-:W-:Y:S05]  /*8860*/  BSYNC B1 ;  /* 0x0000000000017941 */ /* 0x000fea0003800000 */
.L_x_220:
        /* <DEDUP_REMOVED lines=12> */
.L_x_223:
[----:B------:R-:W-:Y:S05]  /*8930*/  BSYNC B1 ;  /* 0x0000000000017941 */ /* 0x000fea0003800000 */
.L_x_222:
        /* <DEDUP_REMOVED lines=12> */
.L_x_225:
[----:B------:R-:W-:Y:S05]  /*8a00*/  BSYNC B1 ;  /* 0x0000000000017941 */ /* 0x000fea0003800000 */
.L_x_224:
[----:B------:R-:W-:Y:S05]  /*8a10*/  @P1 BRA `(.L_x_226) ;  /* 0x0000001800301947 */ /* 0x000fea0003800000 */
[----:B-----5:R-:W-:-:S04]  /*8a20*/  LOP3.LUT R5, R5, 0xff, RZ, 0xc0, !PT ;  /* 0x000000ff05057812 */ /* 0x020fc800078ec0ff */
[----:B------:R-:W-:-:S05]  /*8a30*/  F2FP.F16.E4M3.UNPACK_B R5, R5 ;  /* 0x00000005ff05723e */ /* 0x000fca00020006ff */
[----:B------:R-:W-:-:S05]  /*8a40*/  HADD2.F32 R5, -RZ, R5.H0_H0 ;  /* 0x20000005ff057230 */ /* 0x000fca0000004100 */
[----:B------:R-:W-:-:S04]  /*8a50*/  FMUL R5, R5, R208 ;  /* 0x000000d005057220 */ /* 0x000fc80000400000 */
[----:B------:R-:W-:-:S05]  /*8a60*/  FFMA R5, R206, R209, R5 ;  /* 0x000000d1ce057223 */ /* 0x000fca0000000005 */
[----:B------:R-:W-:-:S05]  /*8a70*/  F2FP.SATFINITE.E4M3.F32.PACK_AB_MERGE_C R5, RZ, R5, RZ ;  /* 0x00000005ff05723e */ /* 0x000fca00048070ff */
[----:B------:R0:W-:Y:S01]  /*8a80*/  STG.E.U8 desc[UR16][R16.64+0x59], R5 ;  /* 0x0000590510007986 */ /* 0x0001e2000c101110 */
[----:B------:R-:W-:Y:S05]  /*8a90*/  BRA `(.L_x_226) ;  /* 0x0000001800107947 */ /* 0x000fea0003800000 */
.L_x_33:
[C---:B------:R-:W-:Y:S01]  /*8aa0*/  ISETP.GE.AND P1, PT, R30.reuse, 0x1, PT ;  /* 0x000000011e00780c */ /* 0x040fe20003f26270 */
[-C--:B--2---:R-:W-:Y:S01]  /*8ab0*/  FMUL R211, R211, R209.reuse ;  /* 0x000000d1d3d37220 */ /* 0x084fe20000400000 */
[----:B------:R-:W-:Y:S01]  /*8ac0*/  ISETP.GE.AND P2, PT, R30, 0x9, PT ;  /* 0x000000091e00780c */ /* 0x000fe20003f46270 */
[-C--:B------:R-:W-:Y:S01]  /*8ad0*/  FMUL R210, R210, R209.reuse ;  /* 0x000000d1d2d27220 */ /* 0x080fe20000400000 */
[----:B------:R-:W-:Y:S01]  /*8ae0*/  ISETP.LT.OR P0, PT, R27, 0x1, !P1 ;  /* 0x000000011b00780c */ /* 0x000fe20004f01670 */
[----:B------:R-:W-:Y:S01]  /*8af0*/  FMUL R18, R18, R209 ;  /* 0x000000d112127220 */ /* 0x000fe20000400000 */
[----:B------:R-:W-:Y:S01]  /*8b00*/  F2FP.SATFINITE.E4M3.F32.PACK_AB_MERGE_C R211, RZ, R211, RZ ;  /* 0x000000d3ffd3723e */ /* 0x000fe200048070ff */
[-C--:B------:R-:W-:Y:S01]  /*8b10*/  FMUL R19, R19, R209.reuse ;  /* 0x000000d113137220 */ /* 0x080fe20000400000 */
[----:B------:R-:W-:Y:S01]  /*8b20*/  ISETP.LT.OR P4, PT, R27, 0x2, !P1 ;  /* 0x000000021b00780c */ /* 0x000fe20004f81670 */
[-C--:B------:R-:W-:Y:S01]  /*8b30*/  FMUL R21, R21, R209.reuse ;  /* 0x000000d115157220 */ /* 0x080fe20000400000 */
[C---:B------:R-:W-:Y:S01]  /*8b40*/  ISETP.LT.OR P6, PT, R27.reuse, 0x1, !P2 ;  /* 0x000000011b00780c */ /* 0x040fe200057c1670 */
[-C--:B------:R-:W-:Y:S01]  /*8b50*/  FMUL R20, R20, R209.reuse ;  /* 0x000000d114147220 */ /* 0x080fe20000400000 */
[----:B------:R-:W-:Y:S01]  /*8b60*/  ISETP.LT.OR P5, PT, R27, 0x9, !P1 ;  /* 0x000000091b00780c */ /* 0x000fe20004fa1670 */
[-C--:B------:R-:W-:Y:S01]  /*8b70*/  FMUL R22, R22, R209.reuse ;  /* 0x000000d116167220 */ /* 0x080fe20000400000 */
[----:B------:R-:W-:Y:S01]  /*8b80*/  F2FP.SATFINITE.E4M3.F32.PACK_AB_MERGE_C R5, RZ, R210, RZ ;  /* 0x000000d2ff05723e */ /* 0x000fe200048070ff */
[-C--:B------:R-:W-:Y:S01]  /*8b90*/  FMUL R23, R23, R209.reuse ;  /* 0x000000d117177220 */ /* 0x080fe20000400000 */
[----:B------:R-:W-:Y:S01]  /*8ba0*/  F2FP.SATFINITE.E4M3.F32.PACK_AB_MERGE_C R7, RZ, R18, RZ ;  /* 0x00000012ff07723e */ /* 0x000fe200048070ff */
[----:B------:R-:W-:Y:S01]  /*8bb0*/  @!P0 STG.E.U8 desc[UR16][R10.64], R211 ;  /* 0x000000d30a008986 */ /* 0x000fe2000c101110 */
[----:B------:R-:W-:Y:S01]  /*8bc0*/  ISETP.LT.OR P0, PT, R27, 0x2, !P2 ;  /* 0x000000021b00780c */ /* 0x000fe20005701670 */
[----:B------:R-:W-:Y:S01]  /*8bd0*/  FMUL R121, R121, R209 ;  /* 0x000000d179797220 */ /* 0x000fe20000400000 */
[----:B------:R-:W-:Y:S01]  /*8be0*/  F2FP.SATFINITE.E4M3.F32.PACK_AB_MERGE_C R19, RZ, R19, RZ ;  /* 0x00000013ff13723e */ /* 0x000fe200048070ff */
[----:B------:R0:W-:Y:S01]  /*8bf0*/  @!P4 STG.E.U8 desc[UR16][R10.64+0x1], R5 ;  /* 0x000001050a00c986 */ /* 0x0001e2000c101110 */
[C---:B------:R-:W-:Y:S01]  /*8c00*/  ISETP.LT.OR P4, PT, R27.reuse, 0xa, !P1 ;  /* 0x0000000a1b00780c */ /* 0x040fe20004f81670 */
[----:B------:R-:W-:Y:S01]  /*8c10*/  FMUL R120, R120, R209 ;  /* 0x000000d178787220 */ /* 0x000fe20000400000 */
[----:B------:R-:W-:Y:S01]  /*8c20*/  F2FP.SATFINITE.E4M3.F32.PACK_AB_MERGE_C R21, RZ, R21, RZ ;  /* 0x00000015ff15723e */ /* 0x000fe200048070ff */
[----:B------:R-:W-:Y:S01]  /*8c30*/  @!P6 STG.E.U8 desc[UR16][R12.64], R19 ;  /* 0x000000130c00e986 */ /* 0x000fe2000c101110 */
[----:B------:R-:W-:Y:S01]  /*8c40*/  ISETP.LT.OR P6, PT, R27, 0x9, !P2 ;  /* 0x000000091b00780c */ /* 0x000fe200057c1670 */
[-C--:B------:R-:W-:Y:S01]  /*8c50*/  FMUL R122, R122, R209.reuse ;  /* 0x000000d17a7a7220 */ /* 0x080fe20000400000 */
[----:B------:R-:W-:Y:S01]  /*8c60*/  F2FP.SATFINITE.E4M3.F32.PACK_AB_MERGE_C R9, RZ, R22, RZ ;  /* 0x00000016ff09723e */ /* 0x000fe200048070ff */
[----:B------:R-:W-:Y:S01]  /*8c70*/  FMUL R123, R123, R209 ;  /* 0x000000d17b7b7220 */ /* 0x000fe20000400000 */
[----:B------:R-:W-:Y:S01]  /*8c80*/  F2FP.SATFINITE.E4M3.F32.PACK_AB_MERGE_C R23, RZ, R23, RZ ;  /* 0x00000017ff17723e */ /* 0x000fe200048070ff */
[----:B------:R1:W-:Y:S01]  /*8c90*/  @!P0 STG.E.U8 desc[UR16][R12.64+0x1], R7 ;  /* 0x000001070c008986 */ /* 0x0003e2000c101110 */
[----:B------:R-:W-:Y:S01]  /*8ca0*/  ISETP.LT.OR P0, PT, R27, 0xa, !P2 ;  /* 0x0000000a1b00780c */ /* 0x000fe20005701670 */
[-C--:B------:R-:W-:Y:S01]  /*8cb0*/  FMUL R125, R125, R209.reuse ;  /* 0x000000d17d7d7220 */ /* 0x080fe20000400000 */
[----:B0-----:R-:W-:Y:S01]  /*8cc0*/  F2FP.SATFINITE.E4M3.F32.PACK_AB_MERGE_C R5, RZ, R20, RZ ;  /* 0x00000014ff05723e */ /* 0x001fe200048070ff */
[----:B------:R-:W-:Y:S01]  /*8cd0*/  @!P5 STG.E.U8 desc[UR16][R10.64+0x8], R21 ;  /* 0x000008150a00d986 */ /* 0x000fe2000c101110 */
[C---:B------:R-:W-:Y:S01]  /*8ce0*/  ISETP.LT.OR P5, PT, R27.reuse, 0x11, !P1 ;  /* 0x000000111b00780c */ /* 0x040fe20004fa1670 */
        /* <DEDUP_REMOVED lines=9> */
[----:B-1----:R-:W-:Y:S01]  /*8d80*/  F2FP.SATFINITE.E4M3.F32.PACK_AB_MERGE_C R7, RZ, R120, RZ ;  /* 0x00000078ff07723e */ /* 0x002fe200048070ff */
[----:B------:R1:W-:Y:S01]  /*8d90*/  @!P0 STG.E.U8 desc[UR16][R12.64+0x9], R9 ;  /* 0x000009090c008986 */ /* 0x0003e2000c101110 */
[----:B------:R-:W-:Y:S01]  /*8da0*/  ISETP.LT.OR P0, PT, R27, 0x12, !P2 ;  /* 0x000000121b00780c */ /* 0x000fe20005701670 */
[----:B------:R-:W-:Y:S01]  /*8db0*/  FMUL R129, R129, R209 ;  /* 0x000000d181817220 */ /* 0x000fe20000400000 */
[----:B------:R-:W-:Y:S01]  /*8dc0*/  F2FP.SATFINITE.E4M3.F32.PACK_AB_MERGE_C R125, RZ, R125, RZ ;  /* 0x0000007dff7d723e */ /* 0x000fe200048070ff */
[----:B------:R-:W-:Y:S01]  /*8dd0*/  @!P5 STG.E.U8 desc[UR16][R10.64+0x10], R121 ;  /* 0x000010790a00d986 */ /* 0x000fe2000c101110 */
[C---:B------:R-:W-:Y:S01]  /*8de0*/  ISETP.LT.OR P5, PT, R27.reuse, 0x19, !P1 ;  /* 0x000000191b00780c */ /* 0x040fe20004fa1670 */
[-C--:B------:R-:W-:Y:S01]  /*8df0*/  FMUL R128, R128, R209.reuse ;  /* 0x000000d180807220 */ /* 0x080fe20000400000 */
[----:B0-----:R-:W-:Y:S01]  /*8e00*/  F2FP.SATFINITE.E4M3.F32.PACK_AB_MERGE_C R5, RZ, R122, RZ ;  /* 0x0000007aff05723e */ /* 0x001fe200048070ff */
        /* <DEDUP_REMOVED lines=113> */
[----:B------:R-:W-:Y:S01]  /*9520*/  ISETP.LT.OR P4, PT, R27, 0x52, !P1 ;  /* 0x000000521b00780c */ /* 0x000fe20004f81670 */
[----:B------:R-:W-:Y:S01]  /*9530*/  FMUL R159, R159, R209 ;  /* 0x000000d19f9f7220 */ /* 0x000fe20000400000 */
[----:B------:R-:W-:Y:S01]  /*9540*/  F2FP.SATFINITE.E4M3.F32.PACK_AB_MERGE_C R155, RZ, R155, RZ ;  /* 0x0000009bff9b723e */ /* 0x000fe200048070ff */
[----:B------:R-:W-:Y:S01]  /*9550*/  @!P6 STG.E.U8 desc[UR16][R12.64+0x48], R151 ;  /* 0x000048970c00e986 */ /* 0x000fe2000c101110 */
[----:B-1----:R-:W-:Y:S01]  /*9560*/  F2FP.SATFINITE.E4M3.F32.PACK_AB_MERGE_C R5, RZ, R150, RZ ;  /* 0x00000096ff05723e */ /* 0x002fe200048070ff */
[-C--:B------:R-:W-:Y:S01]  /*9570*/  FMUL R158, R158, R209.reuse ;  /* 0x000000d19e9e7220 */ /* 0x080fe20000400000 */
[----:B------:R-:W-:Y:S01]  /*9580*/  ISETP.LT.OR P6, PT, R27, 0x51, !P2 ;  /* 0x000000511b00780c */ /* 0x000fe200057c1670 */
[----:B------:R-:W-:Y:S01]  /*9590*/  FMUL R161, R161, R209 ;  /* 0x000000d1a1a17220 */ /* 0x000fe20000400000 */
[----:B------:R-:W-:Y:S01]  /*95a0*/  F2FP.SATFINITE.E4M3.F32.PACK_AB_MERGE_C R157, RZ, R157, RZ ;  /* 0x0000009dff9d723e */ /* 0x000fe200048070ff */
[----:B------:R1:W-:Y:S01]  /*95b0*/  @!P0 STG.E.U8 desc[UR16][R12.64+0x49], R5 ;  /* 0x000049050c008986 */ /* 0x0003e2000c101110 */
[C---:B------:R-:W-:Y:S01]  /*95c0*/  ISETP.LT.OR P0, PT, R27.reuse, 0x52, !P2 ;  /* 0x000000521b00780c */ /* 0x040fe20005701670 */
[-C--:B------:R-:W-:Y:S01]  /*95d0*/  FMUL R160, R160, R209.reuse ;  /* 0x000000d1a0a07220 */ /* 0x080fe20000400000 */
[----:B0-----:R-:W-:Y:S01]  /*95e0*/  F2FP.SATFINITE.E4M3.F32.PACK_AB_MERGE_C R9, RZ, R156, RZ ;  /* 0x0000009cff09723e */ /* 0x001fe200048070ff */
[----:B------:R-:W-:Y:S01]  /*95f0*/  @!P5 STG.E.U8 desc[UR16][R10.64+0x50], R153 ;  /* 0x000050990a00d986 */ /* 0x000fe2000c101110 */
[----:B------:R-:W-:Y:S01]  /*9600*/  ISETP.LT.OR P5, PT, R27, 0x59, !P1 ;  /* 0x000000591b00780c */ /* 0x000fe20004fa1670 */
[-C--:B------:R-:W-:Y:S01]  /*9610*/  FMUL R163, R163, R209.reuse ;  /* 0x000000d1a3a37220 */ /* 0x080fe20000400000 */
[C---:B------:R-:W-:Y:S01]  /*9620*/  ISETP.LT.OR P1, PT, R27.reuse, 0x5a, !P1 ;  /* 0x0000005a1b00780c */ /* 0x040fe20004f21670 */
[----:B------:R0:W-:Y:S01]  /*9630*/  @!P4 STG.E.U8 desc[UR16][R10.64+0x51], R7 ;  /* 0x000051070a00c986 */ /* 0x0001e2000c101110 */
[C---:B------:R-:W-:Y:S01]  /*9640*/  ISETP.LT.OR P4, PT, R27.reuse, 0x59, !P2 ;  /* 0x000000591b00780c */ /* 0x040fe20005781670 */
[-C--:B------:R-:W-:Y:S01]  /*9650*/  FMUL R162, R162, R209.reuse ;  /* 0x000000d1a2a27220 */ /* 0x080fe20000400000 */
[----:B------:R-:W-:Y:S01]  /*9660*/  ISETP.LT.OR P2, PT, R27, 0x5a, !P2 ;  /* 0x0000005a1b00780c */ /* 0x000fe20005741670 */
[----:B------:R-:W-:Y:S01]  /*9670*/  @!P6 STG.E.U8 desc[UR16][R12.64+0x50], R155 ;  /* 0x0000509b0c00e986 */ /* 0x000fe2000c101110 */
[----:B-1----:R-:W-:Y:S01]  /*9680*/  F2FP.SATFINITE.E4M3.F32.PACK_AB_MERGE_C R5, RZ, R154, RZ ;  /* 0x0000009aff05723e */ /* 0x002fe200048070ff */
[----:B------:R-:W-:Y:S01]  /*9690*/  FMUL R164, R164, R209 ;  /* 0x000000d1a4a47220 */ /* 0x000fe20000400000 */
[----:B------:R-:W-:Y:S01]  /*96a0*/  F2FP.SATFINITE.E4M3.F32.PACK_AB_MERGE_C R159, RZ, R159, RZ ;  /* 0x0000009fff9f723e */ /* 0x000fe200048070ff */
[----:B------:R-:W-:Y:S01]  /*96b0*/  FMUL R165, R165, R209 ;  /* 0x000000d1a5a57220 */ /* 0x000fe20000400000 */
[----:B------:R-:W-:Y:S01]  /*96c0*/  F2FP.SATFINITE.E4M3.F32.PACK_AB_MERGE_C R161, RZ, R161, RZ ;  /* 0x000000a1ffa1723e */ /* 0x000fe200048070ff */
[----:B------:R1:W-:Y:S01]  /*96d0*/  @!P0 STG.E.U8 desc[UR16][R12.64+0x51], R5 ;  /* 0x000051050c008986 */ /* 0x0003e2000c101110 */
[----:B------:R-:W-:Y:S01]  /*96e0*/  ISETP.GE.AND P0, PT, R30, 0x81, PT ;  /* 0x000000811e00780c */ /* 0x000fe20003f06270 */
[-C--:B------:R-:W-:Y:S01]  /*96f0*/  FMUL R167, R167, R209.reuse ;  /* 0x000000d1a7a77220 */ /* 0x080fe20000400000 */
[----:B0-----:R-:W-:Y:S01]  /*9700*/  F2FP.SATFINITE.E4M3.F32.PACK_AB_MERGE_C R7, RZ, R160, RZ ;  /* 0x000000a0ff07723e */ /* 0x001fe200048070ff */
[----:B------:R-:W-:Y:S01]  /*9710*/  @!P5 STG.E.U8 desc[UR16][R10.64+0x58], R157 ;  /* 0x0000589d0a00d986 */ /* 0x000fe2000c101110 */
[C---:B------:R-:W-:Y:S01]  /*9720*/  ISETP.LT.OR P6, PT, R27.reuse, 0x1, !P0 ;  /* 0x000000011b00780c */ /* 0x040fe200047c1670 */
[-C--:B------:R-:W-:Y:S01]  /*9730*/  FMUL R166, R166, R209.reuse ;  /* 0x000000d1a6a67220 */ /* 0x080fe20000400000 */
[----:B------:R-:W-:Y:S01]  /*9740*/  ISETP.LT.OR P5, PT, R27, 0x2, !P0 ;  /* 0x000000021b00780c */ /* 0x000fe200047a1670 */
[----:B------:R-:W-:Y:S01]  /*9750*/  @!P1 STG.E.U8 desc[UR16][R10.64+0x59], R9 ;  /* 0x000059090a009986 */ /* 0x000fe2000c101110 */
[----:B------:R-:W-:Y:S01]  /*9760*/  ISETP.GE.AND P1, PT, R30, 0x89, PT ;  /* 0x000000891e00780c */ /* 0x000fe20003f26270 */
        /* <DEDUP_REMOVED lines=13> */
[C---:B------:R-:W-:Y:S01]  /*9840*/  ISETP.LT.OR P6, PT, R27.reuse, 0x2, !P1 ;  /* 0x000000021b00780c */ /* 0x040fe20004fc1670 */
[----:B------:R-:W-:Y:S01]  /*9850*/  FMUL R172, R172, R209 ;  /* 0x000000d1acac7220 */ /* 0x000fe20000400000 */
[----:B------:R-:W-:Y:S01]  /*9860*/  F2FP.SATFINITE.E4M3.F32.PACK_AB_MERGE_C R169, RZ, R169, RZ ;  /* 0x000000a9ffa9723e */ /* 0x000fe200048070ff */
[----:B------:R1:W-:Y:S01]  /*9870*/  @!P5 STG.E.U8 desc[UR16][R14.64+0x1], R7 ;  /* 0x000001070e00d986 */ /* 0x0003e2000c101110 */
[----:B------:R-:W-:Y:S01]  /*9880*/  ISETP.LT.OR P5, PT, R27, 0x9, !P0 ;  /* 0x000000091b00780c */ /* 0x000fe200047a1670 */
[----:B------:R-:W-:Y:S01]  /*9890*/  FMUL R173, R173, R209 ;  /* 0x000000d1adad7220 */ /* 0x000fe20000400000 */
[----:B------:R-:W-:Y:S01]  /*98a0*/  F2FP.SATFINITE.E4M3.F32.PACK_AB_MERGE_C R171, RZ, R171, RZ ;  /* 0x000000abffab723e */ /* 0x000fe200048070ff */
[----:B------:R-:W-:Y:S01]  /*98b0*/  @!P4 STG.E.U8 desc[UR16][R16.64], R163 ;  /* 0x000000a31000c986 */ /* 0x000fe2000c101110 */
[----:B0-----:R-:W-:Y:S01]  /*98c0*/  F2FP.SATFINITE.E4M3.F32.PACK_AB_MERGE_C R5, RZ, R162, RZ ;  /* 0x000000a2ff05723e */ /* 0x001fe200048070ff */
[-C--:B------:R-:W-:Y:S01]  /*98d0*/  FMUL R175, R175, R209.reuse ;  /* 0x000000d1afaf7220 */ /* 0x080fe20000400000 */
[C---:B------:R-:W-:Y:S01]  /*98e0*/  ISETP.LT.OR P4, PT, R27.reuse, 0x9, !P1 ;  /* 0x000000091b00780c */ /* 0x040fe20004f81670 */
[----:B------:R-:W-:Y:S01]  /*98f0*/  FMUL R174, R174, R209 ;  /* 0x000000d1aeae7220 */ /* 0x000fe20000400000 */
[----:B------:R-:W-:Y:S01]  /*9900*/  F2FP.SATFINITE.E4M3.F32.PACK_AB_MERGE_C R173, RZ, R173, RZ ;  /* 0x000000adffad723e */ /* 0x000fe200048070ff */
[----:B------:R0:W-:Y:S01]  /*9910*/  @!P6 STG.E.U8 desc[UR16][R16.64+0x1], R5 ;  /* 0x000001051000e986 */ /* 0x0001e2000c101110 */
[C---:B------:R-:W-:Y:S01]  /*9920*/  ISETP.LT.OR P6, PT, R27.reuse, 0xa, !P1 ;  /* 0x0000000a1b00780c */ /* 0x040fe20004fc1670 */
[-C--:B------:R-:W-:Y:S01]  /*9930*/  FMUL R176, R176, R209.reuse ;  /* 0x000000d1b0b07220 */ /* 0x080fe20000400000 */
[----:B-1----:R-:W-:Y:S01]  /*9940*/  F2FP.SATFINITE.E4M3.F32.PACK_AB_MERGE_C R7, RZ, R164, RZ ;  /* 0x000000a4ff07723e */ /* 0x002fe200048070ff */
[----:B------:R-:W-:Y:S01]  /*9950*/  @!P5 STG.E.U8 desc[UR16][R14.64+0x8], R165 ;  /* 0x000008a50e00d986 */ /* 0x000fe2000c101110 */
[----:B------:R-:W-:Y:S01]  /*9960*/  ISETP.LT.OR P5, PT, R27, 0x11, !P0 ;  /* 0x000000111b00780c */ /* 0x000fe200047a1670 */
        /* <DEDUP_REMOVED lines=9> */
[----:B------:R-:W-:Y:S01]  /*9a00*/  ISETP.LT.OR P4, PT, R27, 0x11, !P1 ;  /* 0x000000111b00780c */ /* 0x000fe20004f81670 */
[-C--:B------:R-:W-:Y:S01]  /*9a10*/  FMUL R180, R180, R209.reuse ;  /* 0x000000d1b4b47220 */ /* 0x080fe20000400000 */
[-C--:B------:R-:W-:Y:S01]  /*9a20*/  FMUL R181, R181, R209.reuse ;  /* 0x000000d1b5b57220 */ /* 0x080fe20000400000 */
[----:B------:R0:W-:Y:S01]  /*9a30*/  @!P6 STG.E.U8 desc[UR16][R16.64+0x9], R5 ;  /* 0x000009051000e986 */ /* 0x0001e2000c101110 */
[----:B------:R-:W-:Y:S01]  /*9a40*/  ISETP.LT.OR P6, PT, R27, 0x12, !P1 ;  /* 0x000000121b00780c */ /* 0x000fe20004fc1670 */
[-C--:B------:R-:W-:Y:S01]  /*9a50*/  FMUL R183, R183, R209.reuse ;  /* 0x000000d1b7b77220 */ /* 0x080fe20000400000 */
[----:B-1----:R-:W-:Y:S01]  /*9a60*/  F2FP.SATFINITE.E4M3.F32.PACK_AB_MERGE_C R7, RZ, R168, RZ ;  /* 0x000000a8ff07723e */ /* 0x002fe200048070ff */
        /* <DEDUP_REMOVED lines=12> */
[----:B------:R-:W-:Y:S01]  /*9b30*/  FMUL R187, R187, R209 ;  /* 0x000000d1bbbb7220 */ /* 0x000fe20000400000 */
[----:B------:R-:W-:Y:S01]  /*9b40*/  F2FP.SATFINITE.E4M3.F32.PACK_AB_MERGE_C R183, RZ, R183, RZ ;  /* 0x000000b7ffb7723e */ /* 0x000fe200048070ff */
[----:B------:R0:W-:Y:S01]  /*9b50*/  @!P6 STG.E.U8 desc[UR16][R16.64+0x11], R5 ;  /* 0x000011051000e986 */ /* 0x0001e2000c101110 */
[C---:B------:R-:W-:Y:S01]  /*9b60*/  ISETP.LT.OR P6, PT, R27.reuse, 0x1a, !P1 ;  /* 0x0000001a1b00780c */ /* 0x040fe20004fc1670 */
        /* <DEDUP_REMOVED lines=62> */
[-C--:B------:R-:W-:Y:S01]  /*9f50*/  FMUL R204, R204, R209.reuse ;  /* 0x000000d1cccc7220 */ /* 0x080fe20000400000 */
[-C--:B------:R-:W-:Y:S01]  /*9f60*/  FMUL R207, R207, R209.reuse ;  /* 0x000000d1cfcf7220 */ /* 0x080fe20000400000 */
[----:B0-----:R-:W-:Y:S01]  /*9f70*/  F2FP.SATFINITE.E4M3.F32.PACK_AB_MERGE_C R5, RZ, R186, RZ ;  /* 0x000000baff05723e */ /* 0x001fe200048070ff */
[----:B------:R-:W-:Y:S01]  /*9f80*/  @!P4 STG.E.U8 desc[UR16][R16.64+0x30], R187 ;  /* 0x000030bb1000c986 */ /* 0x000fe2000c101110 */
[C---:B------:R-:W-:Y:S01]  /*9f90*/  ISETP.LT.OR P4, PT, R27.reuse, 0x39, !P1 ;  /* 0x000000391b00780c */ /* 0x040fe20004f81670 */
[----:B------:R-:W-:Y:S01]  /*9fa0*/  FMUL R206, R206, R209 ;  /* 0x000000d1cece7220 */ /* 0x000fe20000400000 */
[----:B------:R-:W-:Y:S01]  /*9fb0*/  F2FP.SATFINITE.E4M3.F32.PACK_AB_MERGE_C R203, RZ, R203, RZ ;  /* 0x000000cbffcb723e */ /* 0x000fe200048070ff */
[----:B------:R0:W-:Y:S01]  /*9fc0*/  @!P6 STG.E.U8 desc[UR16][R16.64+0x31], R5 ;  /* 0x000031051000e986 */ /* 0x0001e2000c101110 */
[----:B------:R-:W-:-:S02]  /*9fd0*/  ISETP.LT.OR P6, PT, R27, 0x3a, !P1 ;  /* 0x0000003a1b00780c */ /* 0x000fc40004fc1670 */
[----:B-1----:R-:W-:Y:S01]  /*9fe0*/  F2FP.SATFINITE.E4M3.F32.PACK_AB_MERGE_C R7, RZ, R188, RZ ;  /* 0x000000bcff07723e */ /* 0x002fe200048070ff */
[----:B------:R-:W-:Y:S01]  /*9ff0*/  @!P5 STG.E.U8 desc[UR16][R14.64+0x38], R189 ;  /* 0x000038bd0e00d986 */ /* 0x000fe2000c101110 */
[C---:B------:R-:W-:Y:S02]  /*a000*/  ISETP.LT.OR P5, PT, R27.reuse, 0x41, !P0 ;  /* 0x000000411b00780c */ /* 0x040fe400047a1670 */
[----:B------:R-:W-:Y:S01]  /*a010*/  F2FP.SATFINITE.E4M3.F32.PACK_AB_MERGE_C R205, RZ, R205, RZ ;  /* 0x000000cdffcd723e */ /* 0x000fe200048070ff */
[----:B------:R1:W-:Y:S01]  /*a020*/  @!P2 STG.E.U8 desc[UR16][R14.64+0x39], R7 ;  /* 0x000039070e00a986 */ /* 0x0003e2000c101110 */
[----:B------:R-:W-:Y:S02]  /*a030*/  ISETP.LT.OR P2, PT, R27, 0x42, !P0 ;  /* 0x000000421b00780c */ /* 0x000fe40004741670 */
[----:B------:R-:W-:Y:S01]  /*a040*/  F2FP.SATFINITE.E4M3.F32.PACK_AB_MERGE_C R207, RZ, R207, RZ ;  /* 0x000000cfffcf723e */ /* 0x000fe200048070ff */
[----:B------:R-:W-:Y:S01]  /*a050*/  @!P4 STG.E.U8 desc[UR16][R16.64+0x38], R191 ;  /* 0x000038bf1000c986 */ /* 0x000fe2000c101110 */
[----:B0-----:R-:W-:-:S02]  /*a060*/  F2FP.SATFINITE.E4M3.F32.PACK_AB_MERGE_C R5, RZ, R190, RZ ;  /* 0x000000beff05723e */ /* 0x001fc400048070ff */
[C---:B------:R-:W-:Y:S02]  /*a070*/  ISETP.LT.OR P4, PT, R27.reuse, 0x41, !P1 ;  /* 0x000000411b00780c */ /* 0x040fe40004f81670 */
[----:B------:R-:W-:Y:S01]  /*a080*/  F2FP.SATFINITE.E4M3.F32.PACK_AB_MERGE_C R9, RZ, R206, RZ ;  /* 0x000000ceff09723e */ /* 0x000fe200048070ff */
[----:B------:R0:W-:Y:S01]  /*a090*/  @!P6 STG.E.U8 desc[UR16][R16.64+0x39], R5 ;  /* 0x000039051000e986 */ /* 0x0001e2000c101110 */
[C---:B------:R-:W-:Y:S02]  /*a0a0*/  ISETP.LT.OR P6, PT, R27.reuse, 0x42, !P1 ;  /* 0x000000421b00780c */ /* 0x040fe40004fc1670 */
[----:B-1----:R-:W-:Y:S01]  /*a0b0*/  F2FP.SATFINITE.E4M3.F32.PACK_AB_MERGE_C R7, RZ, R192, RZ ;  /* 0x000000c0ff07723e */ /* 0x002fe200048070ff */
[----:B------:R-:W-:Y:S01]  /*a0c0*/  @!P5 STG.E.U8 desc[UR16][R14.64+0x40], R193 ;  /* 0x000040c10e00d986 */ /* 0x000fe2000c101110 */
[----:B------:R-:W-:-:S03]  /*a0d0*/  ISETP.LT.OR P5, PT, R27, 0x49, !P0 ;  /* 0x000000491b00780c */ /* 0x000fc600047a1670 */
[----:B------:R1:W-:Y:S01]  /*a0e0*/  @!P2 STG.E.U8 desc[UR16][R14.64+0x41], R7 ;  /* 0x000041070e00a986 */ /* 0x0003e2000c101110 */
[C---:B------:R-:W-:Y:S02]  /*a0f0*/  ISETP.LT.OR P2, PT, R27.reuse, 0x4a, !P0 ;  /* 0x0000004a1b00780c */ /* 0x040fe40004741670 */
[----:B0-----:R-:W-:Y:S01]  /*a100*/  F2FP.SATFINITE.E4M3.F32.PACK_AB_MERGE_C R5, RZ, R194, RZ ;  /* 0x000000c2ff05723e */ /* 0x001fe200048070ff */
[----:B------:R-:W-:Y:S01]  /*a110*/  @!P4 STG.E.U8 desc[UR16][R16.64+0x40], R195 ;  /* 0x000040c31000c986 */ /* 0x000fe2000c101110 */
[----:B------:R-:W-:-:S03]  /*a120*/  ISETP.LT.OR P4, PT, R27, 0x49, !P1 ;  /* 0x000000491b00780c */ /* 0x000fc60004f81670 */
        /* <DEDUP_REMOVED lines=14> */
[C---:B------:R-:W-:Y:S02]  /*a210*/  ISETP.LT.OR P5, PT, R27.reuse, 0x59, !P1 ;  /* 0x000000591b00780c */ /* 0x040fe40004fa1670 */
[C---:B------:R-:W-:Y:S01]  /*a220*/  ISETP.LT.OR P1, PT, R27.reuse, 0x5a, !P1 ;  /* 0x0000005a1b00780c */ /* 0x040fe20004f21670 */
[----:B------:R1:W-:Y:S01]  /*a230*/  @!P2 STG.E.U8 desc[UR16][R14.64+0x51], R7 ;  /* 0x000051070e00a986 */ /* 0x0003e2000c101110 */
[C---:B------:R-:W-:Y:S02]  /*a240*/  ISETP.LT.OR P2, PT, R27.reuse, 0x59, !P0 ;  /* 0x000000591b00780c */ /* 0x040fe40004741670 */
[----:B------:R-:W-:Y:S01]  /*a250*/  ISETP.LT.OR P0, PT, R27, 0x5a, !P0 ;  /* 0x0000005a1b00780c */ /* 0x000fe20004701670 */
[----:B------:R2:W-:Y:S01]  /*a260*/  @!P4 STG.E.U8 desc[UR16][R16.64+0x50], R203 ;  /* 0x000050cb1000c986 */ /* 0x0005e2000c101110 */
[----:B0-----:R-:W-:-:S05]  /*a270*/  F2FP.SATFINITE.E4M3.F32.PACK_AB_MERGE_C R5, RZ, R202, RZ ;  /* 0x000000caff05723e */ /* 0x001fca00048070ff */
[----:B------:R2:W-:Y:S01]  /*a280*/  @!P6 STG.E.U8 desc[UR16][R16.64+0x51], R5 ;  /* 0x000051051000e986 */ /* 0x0005e2000c101110 */
[----:B-1----:R-:W-:-:S03]  /*a290*/  F2FP.SATFINITE.E4M3.F32.PACK_AB_MERGE_C R7, RZ, R204, RZ ;  /* 0x000000ccff07723e */ /* 0x002fc600048070ff */
[----:B------:R2:W-:Y:S04]  /*a2a0*/  @!P2 STG.E.U8 desc[UR16][R14.64+0x58], R205 ;  /* 0x000058cd0e00a986 */ /* 0x0005e8000c101110 */
[----:B------:R2:W-:Y:S04]  /*a2b0*/  @!P0 STG.E.U8 desc[UR16][R14.64+0x59], R7 ;  /* 0x000059070e008986 */ /* 0x0005e8000c101110 */
[----:B------:R2:W-:Y:S04]  /*a2c0*/  @!P5 STG.E.U8 desc[UR16][R16.64+0x58], R207 ;  /* 0x000058cf1000d986 */ /* 0x0005e8000c101110 */
[----:B------:R2:W-:Y:S02]  /*a2d0*/  @!P1 STG.E.U8 desc[UR16][R16.64+0x59], R9 ;  /* 0x0000590910009986 */ /* 0x0005e4000c101110 */
.L_x_226:
[----:B------:R-:W-:Y:S05]  /*a2e0*/  BSYNC B0 ;  /* 0x0000000000007941 */ /* 0x000fea0003800000 */
.L_x_32:
[----:B------:R-:W-:Y:S01]  /*a2f0*/  ULDC UR6, c[0x0][0xc] ;  /* 0x0000030000067ab9 */ /* 0x000fe20000000800 */
[----:B------:R-:W-:Y:S01]  /*a300*/  ULDC UR7, c[0x0][0x10] ;  /* 0x0000040000077ab9 */ /* 0x000fe20000000800 */
[----:B0-2--5:R-:W0:Y:S01]  /*a310*/  LDC R5, c[0x0][0x14] ;  /* 0x00000500ff057b82 */ /* 0x025e220000000800 */
[----:B------:R-:W-:Y:S01]  /*a320*/  UIMAD.WIDE.U32 UR6, UR6, UR7, URZ ;  /* 0x00000007060672a5 */ /* 0x000fe2000f8e003f */
[----:B------:R-:W-:Y:S01]  /*a330*/  PRMT R6, RZ, 0x7610, R6 ;  /* 0x00007610ff067816 */ /* 0x000fe20000000006 */
[----:B------:R-:W-:-:S04]  /*a340*/  IMAD.MOV.U32 R7, RZ, RZ, -0x1 ;  /* 0xffffffffff077424 */ /* 0x000fc800078e00ff */
[----:B0-----:R-:W-:-:S04]  /*a350*/  IMAD.WIDE.U32 R2, R5, UR6, R2 ;  /* 0x0000000605027c25 */ /* 0x001fc8000f8e0002 */
[----:B------:R-:W-:Y:S01]  /*a360*/  IMAD R5, R5, UR7, RZ ;  /* 0x0000000705057c24 */ /* 0x000fe2000f8e02ff */
[----:B------:R-:W-:Y:S02]  /*a370*/  ULDC.64 UR6, c[0x0][0x650] ;  /* 0x0001940000067ab9 */ /* 0x000fe40000000a00 */
[----:B------:R-:W-:Y:S01]  /*a380*/  ISETP.GE.U32.AND P0, PT, R2, UR6, PT ;  /* 0x0000000602007c0c */ /* 0x000fe2000bf06070 */
[----:B------:R-:W-:Y:S02]  /*a390*/  IMAD.IADD R3, R3, 0x1, R5 ;  /* 0x0000000103037824 */ /* 0x000fe400078e0205 */
[----:B------:R-:W-:-:S03]  /*a3a0*/  IMAD.MOV.U32 R5, RZ, RZ, -0x1 ;  /* 0xffffffffff057424 */ /* 0x000fc600078e00ff */
[----:B------:R-:W-:-:S13]  /*a3b0*/  ISETP.GE.U32.AND.EX P0, PT, R3, UR7, PT, P0 ;  /* 0x0000000703007c0c */ /* 0x000fda000bf06100 */
[----:B------:R-:W-:Y:S05]  /*a3c0*/  @P0 BRA `(.L_x_227) ;  /* 0x0000000400600947 */ /* 0x000fea0003800000 */
[----:B------:R-:W0:Y:S01]  /*a3d0*/  S2R R18, SR_CTAID.X ;  /* 0x0000000000127919 */ /* 0x000e220000002500 */
[----:B-1----:R-:W1:Y:S01]  /*a3e0*/  LDC.64 R12, c[0x0][0x628] ;  /* 0x00018a00ff0c7b82 */ /* 0x002e620000000a00 */
[----:B------:R-:W-:Y:S01]  /*a3f0*/  ULDC UR6, c[0x0][0x150] ;  /* 0x0000540000067ab9 */ /* 0x000fe20000000800 */
[----:B------:R-:W-:Y:S01]  /*a400*/  IMAD.MOV.U32 R10, RZ, RZ, R2 ;  /* 0x000000ffff0a7224 */ /* 0x000fe200078e0002 */
[----:B------:R-:W2:Y:S01]  /*a410*/  S2R R20, SR_CTAID.Y ;  /* 0x0000000000147919 */ /* 0x000ea20000002600 */
[----:B------:R-:W-:-:S04]  /*a420*/  IMAD.MOV.U32 R11, RZ, RZ, R3 ;  /* 0x000000ffff0b7224 */ /* 0x000fc800078e0003 */
[----:B------:R-:W2:Y:S08]  /*a430*/  LDC R21, c[0x0][0x144] ;  /* 0x00005100ff157b82 */ /* 0x000eb00000000800 */
[----:B------:R-:W2:Y:S08]  /*a440*/  LDC R14, c[0x0][0x630] ;  /* 0x00018c00ff0e7b82 */ /* 0x000eb00000000800 */
[----:B------:R-:W2:Y:S01]  /*a450*/  LDC.64 R16, c[0x0][0x620] ;  /* 0x00018800ff107b82 */ /* 0x000ea20000000a00 */
[----:B-1----:R-:W-:-:S04]  /*a460*/  ISETP.NE.U32.AND P0, PT, R12, RZ, PT ;  /* 0x000000ff0c00720c */ /* 0x002fc80003f05070 */
[----:B------:R-:W-:Y:S02]  /*a470*/  ISETP.NE.AND.EX P0, PT, R13, RZ, PT, P0 ;  /* 0x000000ff0d00720c */ /* 0x000fe40003f05300 */
[----:B0-----:R-:W-:-:S05]  /*a480*/  I2FP.F32.U32 R5, R18 ;  /* 0x0000001200057245 */ /* 0x001fca0000201000 */
[----:B------:R-:W-:-:S04]  /*a490*/  FMUL R5, R5, UR6 ;  /* 0x0000000605057c20 */ /* 0x000fc80008400000 */
[----:B------:R0:W1:Y:S02]  /*a4a0*/  F2I.U32.TRUNC.NTZ R19, R5 ;  /* 0x0000000500137305 */ /* 0x000064000020f000 */
[----:B------:R-:W-:Y:S05]  /*a4b0*/  @!P0 BRA `(.L_x_228) ;  /* 0x0000000000288947 */ /* 0x000fea0003800000 */
[----:B0-----:R-:W0:Y:S02]  /*a4c0*/  LDC R5, c[0x0][0x634] ;  /* 0x00018d00ff057b82 */ /* 0x001e240000000800 */
        /* <DEDUP_REMOVED lines=9> */
.L_x_228:
[-CC-:B--2---:R-:W-:Y:S01]  /*a560*/  SHF.R.U64 R15, R10, R14.reuse, R11.reuse ;  /* 0x0000000e0a0f7219 */ /* 0x184fe2000000120b */
[----:B------:R-:W2:Y:S01]  /*a570*/  LDC.64 R26, c[0x0][0x640] ;  /* 0x00019000ff1a7b82 */ /* 0x000ea20000000a00 */
[----:B0-----:R-:W-:Y:S01]  /*a580*/  SHF.R.U32.HI R5, RZ, R14, R11 ;  /* 0x0000000eff057219 */ /* 0x001fe2000001160b */
[----:B-1----:R-:W-:Y:S01]  /*a590*/  IMAD.MOV R19, RZ, RZ, -R19 ;  /* 0x000000ffff137224 */ /* 0x002fe200078e0a13 */
[----:B------:R-:W-:Y:S01]  /*a5a0*/  IADD3 R9, P0, RZ, -R15, RZ ;  /* 0x8000000fff097210 */ /* 0x000fe20007f1e0ff */
[----:B------:R-:W-:Y:S02]  /*a5b0*/  ULDC UR6, c[0x0][0x154] ;  /* 0x0000550000067ab9 */ /* 0x000fe40000000800 */
[----:B------:R-:W-:Y:S02]  /*a5c0*/  IMAD R21, R21, R19, R18 ;  /* 0x0000001315157224 */ /* 0x000fe400078e0212 */
[----:B------:R-:W0:Y:S01]  /*a5d0*/  LDC R10, c[0x0][0x618] ;  /* 0x00018600ff0a7b82 */ /* 0x000e220000000800 */
[----:B------:R-:W-:-:S02]  /*a5e0*/  IMAD.X R5, RZ, RZ, ~R5, P0 ;  /* 0x000000ffff057224 */ /* 0x000fc400000e0e05 */
[----:B------:R-:W-:-:S04]  /*a5f0*/  IMAD.WIDE.U32 R6, R9, R16, R2 ;  /* 0x0000001009067225 */ /* 0x000fc800078e0002 */
[----:B------:R-:W-:Y:S01]  /*a600*/  IMAD R8, R5, R16, RZ ;  /* 0x0000001005087224 */ /* 0x000fe200078e02ff */
[----:B------:R-:W1:Y:S03]  /*a610*/  LDC R22, c[0x0][0x608] ;  /* 0x00018200ff167b82 */ /* 0x000e660000000800 */
[----:B------:R-:W-:Y:S02]  /*a620*/  IMAD R5, R9, R17, R8 ;  /* 0x0000001109057224 */ /* 0x000fe400078e0208 */
[----:B------:R-:W-:Y:S02]  /*a630*/  IMAD.MOV.U32 R9, RZ, RZ, 0x1 ;  /* 0x00000001ff097424 */ /* 0x000fe400078e00ff */
[----:B------:R-:W-:Y:S01]  /*a640*/  IMAD.IADD R5, R7, 0x1, R5 ;  /* 0x0000000107057824 */ /* 0x000fe200078e0205 */
[----:B------:R-:W5:Y:S01]  /*a650*/  LDC R24, c[0x0][0x658] ;  /* 0x00019600ff187b82 */ /* 0x000f620000000800 */
[----:B------:R-:W-:-:S02]  /*a660*/  I2FP.F32.U32 R7, R20 ;  /* 0x0000001400077245 */ /* 0x000fc40000201000 */
[----:B--2---:R-:W-:-:S03]  /*a670*/  ISETP.NE.U32.AND P0, PT, R26, RZ, PT ;  /* 0x000000ff1a00720c */ /* 0x004fc60003f05070 */
[----:B------:R-:W-:Y:S01]  /*a680*/  FMUL R8, R7, UR6 ;  /* 0x0000000607087c20 */ /* 0x000fe20008400000 */
[----:B------:R-:W-:Y:S01]  /*a690*/  ISETP.NE.AND.EX P0, PT, R27, RZ, PT, P0 ;  /* 0x000000ff1b00720c */ /* 0x000fe20003f05300 */
[----:B------:R-:W2:Y:S01]  /*a6a0*/  LDC R19, c[0x0][0x148] ;  /* 0x00005200ff137b82 */ /* 0x000ea20000000800 */
[-CC-:B0-----:R-:W-:Y:S01]  /*a6b0*/  SHF.R.U64 R14, R6, R10.reuse, R5.reuse ;  /* 0x0000000a060e7219 */ /* 0x181fe20000001205 */
[----:B------:R0:W0:Y:S01]  /*a6c0*/  F2I.U32.TRUNC.NTZ R16, R8 ;  /* 0x0000000800107305 */ /* 0x000022000020f000 */
[----:B------:R-:W-:Y:S01]  /*a6d0*/  SHF.R.U32.HI R5, RZ, R10, R5 ;  /* 0x0000000aff057219 */ /* 0x000fe20000011605 */
[----:B------:R-:W-:-:S04]  /*a6e0*/  IMAD.MOV.U32 R7, RZ, RZ, -0x1 ;  /* 0xffffffffff077424 */ /* 0x000fc800078e00ff */
[----:B------:R-:W0:Y:S01]  /*a6f0*/  LDC R18, c[0x0][0x600] ;  /* 0x00018000ff127b82 */ /* 0x000e220000000800 */
[-CC-:B-1----:R-:W-:Y:S02]  /*a700*/  SHF.R.U64 R12, R14, R22.reuse, R5.reuse ;  /* 0x000000160e0c7219 */ /* 0x182fe40000001205 */
[----:B------:R-:W-:-:S05]  /*a710*/  SHF.R.U32.HI R5, RZ, R22, R5 ;  /* 0x00000016ff057219 */ /* 0x000fca0000011605 */
[----:B------:R-:W1:Y:S01]  /*a720*/  LDC R25, c[0x0][0x648] ;  /* 0x00019200ff197b82 */ /* 0x000e620000000800 */
[-C--:B-----5:R-:W-:Y:S02]  /*a730*/  SHF.L.U32 R6, R7, R24.reuse, RZ ;  /* 0x0000001807067219 */ /* 0x0a0fe400000006ff */
[-CC-:B------:R-:W-:Y:S02]  /*a740*/  SHF.R.U64 R17, R12, R24.reuse, R5.reuse ;  /* 0x000000180c117219 */ /* 0x180fe40000001205 */
[----:B------:R-:W-:Y:S02]  /*a750*/  SHF.R.U32.HI R7, RZ, R24, R5 ;  /* 0x00000018ff077219 */ /* 0x000fe40000011605 */
[----:B------:R-:W-:Y:S01]  /*a760*/  LOP3.LUT R23, RZ, R6, RZ, 0x33, !PT ;  /* 0x00000006ff177212 */ /* 0x000fe200078e33ff */
[----:B---34-:R-:W3:Y:S01]  /*a770*/  LDC R28, c[0x0][0x638] ;  /* 0x00018e00ff1c7b82 */ /* 0x018ee20000000800 */
[----:B------:R-:W-:Y:S01]  /*a780*/  SHF.L.U32 R24, R9, R24, RZ ;  /* 0x0000001809187219 */ /* 0x000fe200000006ff */
[----:B------:R-:W-:-:S06]  /*a790*/  IMAD.MOV.U32 R6, RZ, RZ, R17 ;  /* 0x000000ffff067224 */ /* 0x000fcc00078e0011 */
[----:B------:R-:W4:Y:S01]  /*a7a0*/  LDC R29, c[0x0][0x610] ;  /* 0x00018400ff1d7b82 */ /* 0x000f220000000800 */
[----:B------:R-:W-:Y:S05]  /*a7b0*/  @!P0 BRA `(.L_x_229) ;  /* 0x0000000000288947 */ /* 0x000fea0003800000 */
[----:B------:R-:W5:Y:S02]  /*a7c0*/  LDC R6, c[0x0][0x64c] ;  /* 0x00019300ff067b82 */ /* 0x000f640000000800 */
[----:B-----5:R-:W-:-:S05]  /*a7d0*/  IADD3 R5, P0, R17, R6, RZ ;  /* 0x0000000611057210 */ /* 0x020fca0007f1e0ff */
[----:B------:R-:W-:-:S04]  /*a7e0*/  IMAD.X R13, RZ, RZ, R7, P0 ;  /* 0x000000ffff0d7224 */ /* 0x000fc800000e0607 */
[----:B------:R-:W-:-:S04]  /*a7f0*/  IMAD.WIDE.U32 R6, R13, R26, RZ ;  /* 0x0000001a0d067225 */ /* 0x000fc800078e00ff */
[----:B0-----:R-:W-:-:S04]  /*a800*/  IMAD.WIDE.U32 R8, P0, R5, R27, R6 ;  /* 0x0000001b05087225 */ /* 0x001fc80007800006 */
[----:B------:R-:W-:-:S04]  /*a810*/  IMAD.WIDE.U32 R6, R5, R26, RZ ;  /* 0x0000001a05067225 */ /* 0x000fc800078e00ff */
[----:B------:R-:W-:Y:S01]  /*a820*/  IMAD.X R11, RZ, RZ, RZ, P0 ;  /* 0x000000ffff0b7224 */ /* 0x000fe200000e06ff */
[----:B------:R-:W-:Y:S01]  /*a830*/  IADD3 RZ, P0, R7, R8, RZ ;  /* 0x0000000807ff7210 */ /* 0x000fe20007f1e0ff */
[----:B------:R-:W-:-:S04]  /*a840*/  IMAD.MOV.U32 R10, RZ, RZ, R9 ;  /* 0x000000ffff0a7224 */ /* 0x000fc800078e0009 */
[----:B------:R-:W-:-:S08]  /*a850*/  IMAD.WIDE.U32.X R6, R13, R27, R10, P0 ;  /* 0x0000001b0d067225 */ /* 0x000fd000000e040a */
.L_x_229:
[----:B-1----:R-:W-:Y:S01]  /*a860*/  SHF.R.U64 R5, R6, R25, R7 ;  /* 0x0000001906057219 */ /* 0x002fe20000001207 */
[----:B0-----:R-:W-:Y:S01]  /*a870*/  VIADD R7, R18, 0xffffffff ;  /* 0xffffffff12077836 */ /* 0x001fe20000000000 */
[----:B------:R-:W-:Y:S01]  /*a880*/  LOP3.LUT R26, R12, R23, RZ, 0xc0, !PT ;  /* 0x000000170c1a7212 */ /* 0x000fe200078ec0ff */
[----:B------:R-:W-:Y:S02]  /*a890*/  IMAD.MOV R16, RZ, RZ, -R16 ;  /* 0x000000ffff107224 */ /* 0x000fe400078e0a10 */
[----:B------:R-:W-:Y:S01]  /*a8a0*/  IMAD.MOV R6, RZ, RZ, -R5 ;  /* 0x000000ffff067224 */ /* 0x000fe200078e0a05 */
[----:B------:R-:W-:Y:S01]  /*a8b0*/  LOP3.LUT R14, R14, R7, RZ, 0xc0, !PT ;  /* 0x000000070e0e7212 */ /* 0x000fe200078ec0ff */
[----:B------:R-:W-:Y:S02]  /*a8c0*/  IMAD R26, R24, R5, R26 ;  /* 0x00000005181a7224 */ /* 0x000fe400078e021a */
[----:B--2---:R-:W-:Y:S02]  /*a8d0*/  @P3 IMAD R21, R19, R16, R20 ;  /* 0x0000001013153224 */ /* 0x004fe400078e0214 */
[----:B---3--:R-:W-:-:S02]  /*a8e0*/  IMAD R5, R6, R28, R17 ;  /* 0x0000001c06057224 */ /* 0x008fc400078e0211 */
[----:B----4-:R-:W-:Y:S02]  /*a8f0*/  IMAD R26, R26, R29, R21 ;  /* 0x0000001d1a1a7224 */ /* 0x010fe400078e0215 */
[----:B------:R-:W-:Y:S02]  /*a900*/  IMAD R5, R5, R18, R14 ;  /* 0x0000001205057224 */ /* 0x000fe400078e020e */
[----:B------:R-:W-:-:S03]  /*a910*/  IMAD.MOV.U32 R6, RZ, RZ, 0x1 ;  /* 0x00000001ff067424 */ /* 0x000fc600078e00ff */
[----:B------:R-:W-:Y:S02]  /*a920*/  SEL R7, R5, R26, !P3 ;  /* 0x0000001a05077207 */ /* 0x000fe40005800000 */
[----:B------:R-:W-:Y:S01]  /*a930*/  SEL R26, R26, R5, !P3 ;  /* 0x000000051a1a7207 */ /* 0x000fe20005800000 */
[----:B------:R-:W-:-:S07]  /*a940*/  IMAD.MOV.U32 R5, RZ, RZ, R15 ;  /* 0x000000ffff057224 */ /* 0x000fce00078e000f */
.L_x_227:
[----:B------:R-:W-:Y:S01]  /*a950*/  LOP3.LUT P0, RZ, R6, 0xff, RZ, 0xc0, !PT ;  /* 0x000000ff06ff7812 */ /* 0x000fe2000780c0ff */
[----:B------:R-:W-:-:S12]  /*a960*/  IMAD.MOV.U32 R6, RZ, RZ, R26 ;  /* 0x000000ffff067224 */ /* 0x000fd800078e001a */
[----:B------:R-:W-:Y:S05]  /*a970*/  @P0 BRA `(.L_x_230) ;  /* 0xffffff6400f40947 */ /* 0x000fea000383ffff */
[----:B------:R-:W-:Y:S05]  /*a980*/  EXIT ;  /* 0x000000000000794d */ /* 0x000fea0003800000 */
.L_x_4:
[----:B0-----:R-:W-:Y:S01]  /*a990*/  ULDC.64 UR4, c[0x0][0x650] ;  /* 0x0001940000047ab9 */ /* 0x001fe20000000a00 */
        /* <DEDUP_REMOVED lines=25> */
.L_x_232:
[--C-:B------:R-:W-:Y:S01]  /*ab30*/  SHF.R.U64 R16, R14, R18, R15.reuse ;  /* 0x000000120e107219 */ /* 0x100fe2000000120f */
[----:B------:R-:W0:Y:S01]  /*ab40*/  LDC R22, c[0x0][0x618] ;  /* 0x00018600ff167b82 */ /* 0x000e220000000800 */
[----:B------:R-:W-:Y:S01]  /*ab50*/  I2FP.F32.U32 R7, R8 ;  /* 0x0000000800077245 */ /* 0x000fe20000201000 */
[----:B------:R-:W-:Y:S01]  /*ab60*/  ULDC UR4, c[0x0][0x150] ;  /* 0x0000540000047ab9 */ /* 0x000fe20000000800 */
[----:B------:R-:W-:Y:S02]  /*ab70*/  SHF.R.U32.HI R6, RZ, R18, R15 ;  /* 0x00000012ff067219 */ /* 0x000fe4000001160f */
[----:B------:R-:W-:Y:S01]  /*ab80*/  IADD3 R9, P0, RZ, -R16, RZ ;  /* 0x80000010ff097210 */ /* 0x000fe20007f1e0ff */
[----:B------:R-:W-:Y:S01]  /*ab90*/  FMUL R13, R7, UR4 ;  /* 0x00000004070d7c20 */ /* 0x000fe20008400000 */
[----:B------:R-:W-:Y:S01]  /*aba0*/  ULDC UR4, c[0x0][0x154] ;  /* 0x0000550000047ab9 */ /* 0x000fe20000000800 */
[----:B------:R-:W1:Y:S02]  /*abb0*/  LDC.64 R24, c[0x0][0x640] ;  /* 0x00019000ff187b82 */ /* 0x000e640000000a00 */
[----:B------:R-:W-:-:S02]  /*abc0*/  IMAD.X R11, RZ, RZ, ~R6, P0 ;  /* 0x000000ffff0b7224 */ /* 0x000fc400000e0e06 */
[----:B------:R-:W2:Y:S01]  /*abd0*/  F2I.U32.TRUNC.NTZ R13, R13 ;  /* 0x0000000d000d7305 */ /* 0x000ea2000020f000 */
[----:B------:R-:W-:-:S03]  /*abe0*/  IMAD.WIDE.U32 R6, R9, R20, R2 ;  /* 0x0000001409067225 */ /* 0x000fc600078e0002 */
[----:B------:R-:W3:Y:S01]  /*abf0*/  LDC R15, c[0x0][0x144] ;  /* 0x00005100ff0f7b82 */ /* 0x000ee20000000800 */
[----:B------:R-:W-:-:S04]  /*ac00*/  IMAD R12, R11, R20, RZ ;  /* 0x000000140b0c7224 */ /* 0x000fc800078e02ff */
[----:B------:R-:W-:Y:S02]  /*ac10*/  IMAD R9, R9, R21, R12 ;  /* 0x0000001509097224 */ /* 0x000fe400078e020c */
[----:B------:R-:W-:Y:S01]  /*ac20*/  IMAD.MOV.U32 R12, RZ, RZ, -0x1 ;  /* 0xffffffffff0c7424 */ /* 0x000fe200078e00ff */
[----:B------:R-:W4:Y:S01]  /*ac30*/  LDC R18, c[0x0][0x608] ;  /* 0x00018200ff127b82 */ /* 0x000f220000000800 */
[----:B------:R-:W-:Y:S01]  /*ac40*/  IMAD.IADD R7, R7, 0x1, R9 ;  /* 0x0000000107077824 */ /* 0x000fe200078e0209 */
[----:B------:R-:W-:-:S04]  /*ac50*/  I2FP.F32.U32 R9, R10 ;  /* 0x0000000a00097245 */ /* 0x000fc80000201000 */
[-C--:B0-----:R-:W-:Y:S01]  /*ac60*/  SHF.R.U64 R14, R6, R22.reuse, R7 ;  /* 0x00000016060e7219 */ /* 0x081fe20000001207 */
[----:B--2---:R-:W-:Y:S01]  /*ac70*/  IMAD.MOV R6, RZ, RZ, -R13 ;  /* 0x000000ffff067224 */ /* 0x004fe200078e0a0d */
[----:B------:R-:W0:Y:S01]  /*ac80*/  LDC R11, c[0x0][0x658] ;  /* 0x00019600ff0b7b82 */ /* 0x000e220000000800 */
[----:B-1----:R-:W-:Y:S01]  /*ac90*/  ISETP.NE.U32.AND P0, PT, R24, RZ, PT ;  /* 0x000000ff1800720c */ /* 0x002fe20003f05070 */
[----:B------:R-:W-:Y:S01]  /*aca0*/  FMUL R9, R9, UR4 ;  /* 0x0000000409097c20 */ /* 0x000fe20008400000 */
[----:B------:R-:W-:Y:S02]  /*acb0*/  SHF.R.U32.HI R7, RZ, R22, R7 ;  /* 0x00000016ff077219 */ /* 0x000fe40000011607 */
[----:B------:R-:W-:-:S03]  /*acc0*/  ISETP.NE.AND.EX P0, PT, R25, RZ, PT, P0 ;  /* 0x000000ff1900720c */ /* 0x000fc60003f05300 */
[----:B------:R-:W1:Y:S01]  /*acd0*/  LDC R21, c[0x0][0x148] ;  /* 0x00005200ff157b82 */ /* 0x000e620000000800 */
[----:B---3--:R-:W-:Y:S02]  /*ace0*/  IMAD R22, R15, R6, R8 ;  /* 0x000000060f167224 */ /* 0x008fe400078e0208 */
[----:B------:R-:W-:-:S05]  /*acf0*/  IMAD.MOV.U32 R8, RZ, RZ, 0x1 ;  /* 0x00000001ff087424 */ /* 0x000fca00078e00ff */
[----:B------:R-:W2:Y:S01]  /*ad00*/  LDC R20, c[0x0][0x600] ;  /* 0x00018000ff147b82 */ /* 0x000ea20000000800 */
[-CC-:B----4-:R-:W-:Y:S02]  /*ad10*/  SHF.R.U64 R17, R14, R18.reuse, R7.reuse ;  /* 0x000000120e117219 */ /* 0x190fe40000001207 */
[----:B------:R-:W-:Y:S02]  /*ad20*/  SHF.R.U32.HI R6, RZ, R18, R7 ;  /* 0x00000012ff067219 */ /* 0x000fe40000011607 */
[----:B------:R3:W4:Y:S03]  /*ad30*/  F2I.U32.TRUNC.NTZ R18, R9 ;  /* 0x0000000900127305 */ /* 0x000726000020f000 */
[----:B------:R-:W1:Y:S01]  /*ad40*/  LDC R23, c[0x0][0x648] ;  /* 0x00019200ff177b82 */ /* 0x000e620000000800 */
[-C--:B0-----:R-:W-:Y:S02]  /*ad50*/  SHF.R.U64 R19, R17, R11.reuse, R6 ;  /* 0x0000000b11137219 */ /* 0x081fe40000001206 */
[----:B------:R-:W-:-:S02]  /*ad60*/  SHF.L.U32 R12, R12, R11, RZ ;  /* 0x0000000b0c0c7219 */ /* 0x000fc400000006ff */
[-C--:B------:R-:W-:Y:S01]  /*ad70*/  SHF.R.U32.HI R7, RZ, R11.reuse, R6 ;  /* 0x0000000bff077219 */ /* 0x080fe20000011606 */
[----:B------:R-:W-:Y:S01]  /*ad80*/  IMAD.MOV.U32 R6, RZ, RZ, R19 ;  /* 0x000000ffff067224 */ /* 0x000fe200078e0013 */
[----:B------:R-:W-:Y:S01]  /*ad90*/  SHF.L.U32 R27, R8, R11, RZ ;  /* 0x0000000b081b7219 */ /* 0x000fe200000006ff */
[----:B------:R-:W0:Y:S01]  /*ada0*/  LDC R26, c[0x0][0x638] ;  /* 0x00018e00ff1a7b82 */ /* 0x000e220000000800 */
[----:B------:R-:W-:-:S07]  /*adb0*/  LOP3.LUT R28, RZ, R12, RZ, 0x33, !PT ;  /* 0x0000000cff1c7212 */ /* 0x000fce00078e33ff */
[----:B------:R-:W0:Y:S01]  /*adc0*/  LDC R29, c[0x0][0x610] ;  /* 0x00018400ff1d7b82 */ /* 0x000e220000000800 */
[----:B---34-:R-:W-:Y:S05]  /*add0*/  @!P0 BRA `(.L_x_233) ;  /* 0x0000000000288947 */ /* 0x018fea0003800000 */
        /* <DEDUP_REMOVED lines=10> */
.L_x_233:
[----:B-1----:R-:W-:Y:S01]  /*ae80*/  SHF.R.U64 R7, R6, R23, R7 ;  /* 0x0000001706077219 */ /* 0x002fe20000001207 */
[----:B--2---:R-:W-:Y:S01]  /*ae90*/  VIADD R9, R20, 0xffffffff ;  /* 0xffffffff14097836 */ /* 0x004fe20000000000 */
[----:B------:R-:W-:Y:S01]  /*aea0*/  LOP3.LUT R6, R17, R28, RZ, 0xc0, !PT ;  /* 0x0000001c11067212 */ /* 0x000fe200078ec0ff */
[----:B------:R-:W-:Y:S02]  /*aeb0*/  IMAD.MOV R18, RZ, RZ, -R18 ;  /* 0x000000ffff127224 */ /* 0x000fe400078e0a12 */
[----:B------:R-:W-:Y:S02]  /*aec0*/  IMAD.MOV R8, RZ, RZ, -R7 ;  /* 0x000000ffff087224 */ /* 0x000fe400078e0a07 */
[----:B------:R-:W-:Y:S01]  /*aed0*/  IMAD R11, R27, R7, R6 ;  /* 0x000000071b0b7224 */ /* 0x000fe200078e0206 */
[----:B------:R-:W-:Y:S01]  /*aee0*/  LOP3.LUT R7, R14, R9, RZ, 0xc0, !PT ;  /* 0x000000090e077212 */ /* 0x000fe200078ec0ff */
[----:B------:R-:W-:Y:S02]  /*aef0*/  @P3 IMAD R22, R21, R18, R10 ;  /* 0x0000001215163224 */ /* 0x000fe400078e020a */
[----:B0-----:R-:W-:-:S02]  /*af00*/  IMAD R6, R8, R26, R19 ;  /* 0x0000001a08067224 */ /* 0x001fc400078e0213 */
[----:B------:R-:W-:Y:S02]  /*af10*/  IMAD R11, R11, R29, R22 ;  /* 0x0000001d0b0b7224 */ /* 0x000fe400078e0216 */
[----:B------:R-:W-:Y:S02]  /*af20*/  IMAD R6, R6, R20, R7 ;  /* 0x0000001406067224 */ /* 0x000fe400078e0207 */
[----:B------:R-:W-:-:S03]  /*af30*/  IMAD.MOV.U32 R8, RZ, RZ, 0x1 ;  /* 0x00000001ff087424 */ /* 0x000fc600078e00ff */
[----:B------:R-:W-:Y:S02]  /*af40*/  SEL R14, R6, R11, !P3 ;  /* 0x0000000b060e7207 */ /* 0x000fe40005800000 */
[----:B------:R-:W-:Y:S01]  /*af50*/  SEL R11, R11, R6, !P3 ;  /* 0x000000060b0b7207 */ /* 0x000fe20005800000 */
[----:B------:R-:W-:Y:S01]  /*af60*/  IMAD.MOV.U32 R6, RZ, RZ, R16 ;  /* 0x000000ffff067224 */ /* 0x000fe200078e0010 */
[----:B------:R-:W-:-:S07]  /*af70*/  PRMT R7, R8, 0x7610, R7 ;  /* 0x0000761008077816 */ /* 0x000fce0000000007 */
.L_x_231:
[----:B------:R-:W-:-:S08]  /*af80*/  NOP ;  /* 0x0000000000007918 */ /* 0x000fd00000000000 */
[----:B------:R-:W0:-:S00]  /*af90*/  USETMAXREG.DEALLOC.CTAPOOL 0x28 ;  /* 0x00000028000079c8 */ /* 0x000e0000080e0500 */
[----:B0-----:R-:W-:-:S13]  /*afa0*/  ISETP.NE.AND P0, PT, R5, RZ, PT ;  /* 0x000000ff0500720c */ /* 0x001fda0003f05270 */
[----:B------:R-:W-:Y:S05]  /*afb0*/  @P0 EXIT ;  /* 0x000000000000094d */ /* 0x000fea0003800000 */
[----:B------:R-:W-:Y:S01]  /*afc0*/  LOP3.LUT P0, RZ, R7, 0xff, RZ, 0xc0, !PT ;  /* 0x000000ff07ff7812 */ /* 0x000fe2000780c0ff */
[----:B------:R-:W-:Y:S02]  /*afd0*/  IMAD.MOV.U32 R5, RZ, RZ, 0x1 ;  /* 0x00000001ff057424 */ /* 0x000fe400078e00ff */
[----:B------:R-:W-:-:S10]  /*afe0*/  IMAD.MOV.U32 R13, RZ, RZ, RZ ;  /* 0x000000ffff0d7224 */ /* 0x000fd400078e00ff */
[----:B------:R-:W-:Y:S05]  /*aff0*/  @!P0 BRA `(.L_x_234) ;  /* 0x0000000c00308947 */ /* 0x000fea0003800000 */
[----:B------:R-:W0:Y:S01]  /*b000*/  LDC R5, c[0x0][0x28c] ;  /* 0x0000a300ff057b82 */ /* 0x000e220000000800 */
[----:B------:R-:W-:Y:S01]  /*b010*/  ULDC UR5, c[0x0][0x600] ;  /* 0x0001800000057ab9 */ /* 0x000fe20000000800 */
[----:B------:R-:W-:Y:S01]  /*b020*/  ULDC UR4, c[0x0][0xc] ;  /* 0x0000030000047ab9 */ /* 0x000fe20000000800 */
[----:B------:R-:W-:Y:S01]  /*b030*/  UIADD3 UR16, UR5, -0x1, URZ ;  /* 0xffffffff05107890 */ /* 0x000fe2000fffe03f */
[C---:B------:R-:W-:Y:S01]  /*b040*/  LOP3.LUT P2, RZ, R0.reuse, 0x7f, RZ, 0xc0, !PT ;  /* 0x0000007f00ff7812 */ /* 0x040fe2000784c0ff */
[----:B------:R-:W-:Y:S01]  /*b050*/  ULDC UR6, c[0x0][0x658] ;  /* 0x0001960000067ab9 */ /* 0x000fe20000000800 */
[----:B------:R-:W-:Y:S01]  /*b060*/  ULDC UR5, c[0x0][0x10] ;  /* 0x0000040000057ab9 */ /* 0x000fe20000000800 */
[----:B------:R-:W-:Y:S01]  /*b070*/  UMOV UR7, 0xffffffff ;  /* 0xffffffff00077882 */ /* 0x000fe20000000000 */
[----:B------:R-:W-:Y:S01]  /*b080*/  UMOV UR8, 0x1 ;  /* 0x0000000100087882 */ /* 0x000fe20000000000 */
[----:B------:R-:W-:Y:S01]  /*b090*/  UIMAD.WIDE.U32 UR4, UR4, UR5, URZ ;  /* 0x00000005040472a5 */ /* 0x000fe2000f8e003f */
[----:B------:R-:W-:Y:S01]  /*b0a0*/  LOP3.LUT P0, RZ, R0, 0x1f, RZ, 0xc0, !PT ;  /* 0x0000001f00ff7812 */ /* 0x000fe2000780c0ff */
[----:B------:R-:W-:Y:S01]  /*b0b0*/  USHF.L.U32 UR7, UR7, UR6, URZ ;  /* 0x0000000607077299 */ /* 0x000fe2000800063f */
[----:B------:R-:W-:Y:S01]  /*b0c0*/  BSSY B0, `(.L_x_234) ;  /* 0x00000bf000007945 */ /* 0x000fe20003800000 */
[----:B------:R-:W-:Y:S01]  /*b0d0*/  USHF.L.U32 UR18, UR8, UR6, URZ ;  /* 0x0000000608127299 */ /* 0x000fe2000800063f */
[----:B------:R-:W-:Y:S01]  /*b0e0*/  IMAD.MOV.U32 R15, RZ, RZ, 0x1 ;  /* 0x00000001ff0f7424 */ /* 0x000fe200078e00ff */
[----:B------:R-:W-:Y:S01]  /*b0f0*/  LOP3.LUT R16, R4, 0x2, RZ, 0xfc, !PT ;  /* 0x0000000204107812 */ /* 0x000fe200078efcff */
[----:B------:R-:W-:Y:S01]  /*b100*/  ULDC UR6, c[0x0][0x14] ;  /* 0x0000050000067ab9 */ /* 0x000fe20000000800 */
[----:B------:R-:W-:Y:S01]  /*b110*/  PLOP3.LUT P0, PT, P0, P2, PT, 0x8a, 0x0 ;  /* 0x000000000000781c */ /* 0x000fe20000705172 */
[----:B------:R-:W-:Y:S01]  /*b120*/  UIMAD.WIDE.U32 UR20, UR4, UR6, URZ ;  /* 0x00000006041472a5 */ /* 0x000fe2000f8e003f */
[----:B------:R-:W-:Y:S01]  /*b130*/  IMAD.MOV.U32 R13, RZ, RZ, RZ ;  /* 0x000000ffff0d7224 */ /* 0x000fe200078e00ff */
[----:B------:R-:W-:-:S02]  /*b140*/  UIMAD UR13, UR5, UR6, URZ ;  /* 0x00000006050d72a4 */ /* 0x000fc4000f8e023f */
[----:B------:R-:W-:Y:S01]  /*b150*/  ULOP3.LUT UR17, URZ, UR7, URZ, 0x33, !UPT ;  /* 0x000000073f117292 */ /* 0x000fe2000f8e333f */
[----:B0-----:R-:W-:Y:S01]  /*b160*/  VIADD R5, R5, 0x1f ;  /* 0x0000001f05057836 */ /* 0x001fe20000000000 */
[----:B------:R-:W-:Y:S01]  /*b170*/  UIADD3 UR13, UR21, UR13, URZ ;  /* 0x0000000d150d7290 */ /* 0x000fe2000fffe03f */
[----:B------:R-:W-:-:S03]  /*b180*/  ULDC.64 UR22, c[0x0][0x198] ;  /* 0x0000660000167ab9 */ /* 0x000fc60000000a00 */
[----:B------:R-:W-:-:S04]  /*b190*/  SHF.R.S32.HI R8, RZ, 0x1f, R5 ;  /* 0x0000001fff087819 */ /* 0x000fc80000011405 */
[----:B------:R-:W-:Y:S01]  /*b1a0*/  LEA.HI R8, R8, R5, RZ, 0x5 ;  /* 0x0000000508087211 */ /* 0x000fe200078f28ff */
[----:B------:R-:W-:-:S03]  /*b1b0*/  IMAD.MOV.U32 R5, RZ, RZ, 0x1 ;  /* 0x00000001ff057424 */ /* 0x000fc600078e00ff */
[----:B------:R-:W-:-:S05]  /*b1c0*/  SHF.R.S32.HI R12, RZ, 0x5, R8 ;  /* 0x00000005ff0c7819 */ /* 0x000fca0000011408 */
[----:B------:R-:W-:-:S07]  /*b1d0*/  VIADD R0, R12, 0x1 ;  /* 0x000000010c007836 */ /* 0x000fce0000000000 */
.L_x_246:
[----:B------:R-:W-:-:S03]  /*b1e0*/  UMOV UR4, 0xffffffff ;  /* 0xffffffff00047882 */ /* 0x000fc60000000000 */
[----:B------:R-:W-:Y:S05]  /*b1f0*/  BRA.DIV UR4, `(.L_x_235) ;  /* 0x0000001604e07947 */ /* 0x000fea000b800000 */
[----:B------:R-:W-:-:S13]  /*b200*/  ELECT P1, URZ, PT ;  /* 0x00000000003f782f */ /* 0x000fda0003820000 */
.L_x_273:
[----:B------:R-:W0:Y:S01]  /*b210*/  LDC R7, c[0x0][0x28c] ;  /* 0x0000a300ff077b82 */ /* 0x000e220000000800 */
[----:B------:R-:W-:Y:S01]  /*b220*/  BSSY B1, `(.L_x_236) ;  /* 0x0000037000017945 */ /* 0x000fe20003800000 */
[----:B0-----:R-:W-:-:S13]  /*b230*/  ISETP.LT.OR P1, PT, R7, 0x1, !P1 ;  /* 0x000000010700780c */ /* 0x001fda0004f21670 */
[----:B------:R-:W-:Y:S05]  /*b240*/  @P1 BRA `(.L_x_237) ;  /* 0x0000000000d01947 */ /* 0x000fea0003800000 */
[----:B------:R-:W-:Y:S02]  /*b250*/  IMAD R14, R14, 0x60, RZ ;  /* 0x000000600e0e7824 */ /* 0x000fe400078e02ff */
[----:B------:R-:W-:Y:S02]  /*b260*/  IMAD.SHL.U32 R17, R11, 0x100, RZ ;  /* 0x000001000b117824 */ /* 0x000fe400078e00ff */
[----:B------:R-:W-:Y:S02]  /*b270*/  IMAD.MOV.U32 R20, RZ, RZ, RZ ;  /* 0x000000ffff147224 */ /* 0x000fe400078e00ff */
[----:B------:R-:W-:Y:S02]  /*b280*/  IMAD.MOV.U32 R7, RZ, RZ, R0 ;  /* 0x000000ffff077224 */ /* 0x000fe400078e0000 */
[----:B------:R-:W-:Y:S02]  /*b290*/  IMAD.MOV.U32 R8, RZ, RZ, R5 ;  /* 0x000000ffff087224 */ /* 0x000fe400078e0005 */
[----:B------:R-:W-:-:S07]  /*b2a0*/  IMAD.MOV.U32 R9, RZ, RZ, R13 ;  /* 0x000000ffff097224 */ /* 0x000fce00078e000d */
.L_x_241:
[----:B------:R-:W0:Y:S01]  /*b2b0*/  S2R R11, SR_CgaCtaId ;  /* 0x00000000000b7919 */ /* 0x000e220000008800 */
[----:B------:R-:W-:-:S04]  /*b2c0*/  MOV R10, 0x400 ;  /* 0x00000400000a7802 */ /* 0x000fc80000000f00 */
[----:B0-----:R-:W-:Y:S02]  /*b2d0*/  LEA R18, R11, R10, 0x18 ;  /* 0x0000000a0b127211 */ /* 0x001fe400078ec0ff */
[----:B------:R-:W-:Y:S01]  /*b2e0*/  SHF.L.U32 R10, R8, 0x1f, RZ ;  /* 0x0000001f080a7819 */ /* 0x000fe200000006ff */
[----:B------:R-:W0:Y:S02]  /*b2f0*/  @!P2 LDC R11, c[0x0][0x500] ;  /* 0x00014000ff0bab82 */ /* 0x000e240000000800 */
[----:B------:R-:W-:-:S04]  /*b300*/  IMAD R19, R9, 0x8, R18 ;  /* 0x0000000809137824 */ /* 0x000fc800078e0212 */
[----:B------:R-:W1:Y:S02]  /*b310*/  SYNCS.PHASECHK.TRANS64.TRYWAIT P1, [R19+URZ+0xa0], R10 ;  /* 0x0000a00a130075a7 */ /* 0x000e64000802017f */
[----:B-1----:R-:W-:Y:S05]  /*b320*/  @!P1 BRA `(.L_x_238) ;  /* 0x0000001400b49947 */ /* 0x002fea0003800000 */
.L_x_274:
[----:B-1----:R-:W-:Y:S01]  /*b330*/  PRMT R10, R16, 0x9910, RZ ;  /* 0x00009910100a7816 */ /* 0x002fe200000000ff */
[----:B0-----:R0:W-:Y:S03]  /*b340*/  @!P2 SYNCS.ARRIVE.TRANS64 RZ, [R19+URZ], R11 ;  /* 0x0000000b13ffa9a7 */ /* 0x0011e6000800003f */
[----:B------:R-:W-:-:S13]  /*b350*/  ISETP.NE.AND P1, PT, R10, 0x2, PT ;  /* 0x000000020a00780c */ /* 0x000fda0003f25270 */
[----:B0-----:R-:W-:Y:S05]  /*b360*/  @P1 BRA `(.L_x_239) ;  /* 0x0000000000041947 */ /* 0x001fea0003800000 */
[----:B------:R-:W-:Y:S01]  /*b370*/  BPT.TRAP 0x1 ;  /* 0x000000040000795c */ /* 0x000fe20000300000 */
.L_x_239:
[----:B------:R-:W-:Y:S05]  /*b380*/  @P0 BRA `(.L_x_240) ;  /* 0x0000000000040947 */ /* 0x000fea0003800000 */
[----:B------:R-:W-:Y:S01]  /*b390*/  BPT.TRAP 0x1 ;  /* 0x000000040000795c */ /* 0x000fe20000300000 */
.L_x_240:
[--C-:B------:R-:W-:Y:S01]  /*b3a0*/  IMAD R10, R9, 0x2000, R18.reuse ;  /* 0x00002000090a7824 */ /* 0x100fe200078e0212 */
[----:B------:R-:W-:Y:S01]  /*b3b0*/  R2UR UR9, R19 ;  /* 0x00000000130972ca */ /* 0x000fe200000e0000 */
[----:B------:R-:W-:Y:S01]  /*b3c0*/  IMAD R18, R9, 0xc00, R18 ;  /* 0x00000c0009127824 */ /* 0x000fe200078e0212 */
[----:B------:R-:W-:Y:S01]  /*b3d0*/  UIADD3 UR4, UP0, UR22, 0xf0, URZ ;  /* 0x000000f016047890 */ /* 0x000fe2000ff1e03f */
[----:B------:R-:W-:Y:S01]  /*b3e0*/  VIADD R7, R7, 0xffffffff ;  /* 0xffffffff07077836 */ /* 0x000fe20000000000 */
[----:B------:R-:W-:Y:S01]  /*b3f0*/  R2UR UR5, R10 ;  /* 0x000000000a0572ca */ /* 0x000fe200000e0000 */
[----:B------:R-:W-:Y:S01]  /*b400*/  UIADD3 UR24, UP1, UR22, 0x1f0, URZ ;  /* 0x000001f016187890 */ /* 0x000fe2000ff3e03f */
[----:B------:R-:W-:Y:S01]  /*b410*/  R2UR UR8, R18 ;  /* 0x00000000120872ca */ /* 0x000fe200000e0000 */
[----:B------:R-:W-:Y:S01]  /*b420*/  VIADD R9, R9, 0x1 ;  /* 0x0000000109097836 */ /* 0x000fe20000000000 */
[----:B------:R-:W-:Y:S01]  /*b430*/  R2UR UR11, R17 ;  /* 0x00000000110b72ca */ /* 0x000fe200000e0000 */
[----:B------:R-:W-:Y:S01]  /*b440*/  UIADD3.X UR25, URZ, UR23, URZ, UP1, !UPT ;  /* 0x000000173f197290 */ /* 0x000fe20008ffe43f */
[----:B------:R-:W-:Y:S01]  /*b450*/  R2UR UR10, R20 ;  /* 0x00000000140a72ca */ /* 0x000fe200000e0000 */
[----:B------:R-:W-:Y:S01]  /*b460*/  UMOV UR6, 0x0 ;  /* 0x0000000000067882 */ /* 0x000fe20000000000 */
[----:B------:R-:W-:Y:S01]  /*b470*/  R2UR UR12, R6 ;  /* 0x00000000060c72ca */ /* 0x000fe200000e0000 */
[----:B------:R-:W-:Y:S01]  /*b480*/  UMOV UR7, 0x10000000 ;  /* 0x1000000000077882 */ /* 0x000fe20000000000 */
[----:B------:R-:W-:Y:S01]  /*b490*/  R2UR UR19, R14 ;  /* 0x000000000e1372ca */ /* 0x000fe200000e0000 */
[----:B------:R-:W-:Y:S01]  /*b4a0*/  VIADD R20, R20, 0x20 ;  /* 0x0000002014147836 */ /* 0x000fe20000000000 */
[----:B------:R-:W-:Y:S01]  /*b4b0*/  ISETP.GT.AND P4, PT, R7, 0x1, PT ;  /* 0x000000010700780c */ /* 0x000fe20003f84270 */
[----:B------:R-:W-:Y:S01]  /*b4c0*/  UIADD3 UR14, UR5, 0x200, URZ ;  /* 0x00000200050e7890 */ /* 0x000fe2000fffe03f */
[----:B------:R-:W-:Y:S01]  /*b4d0*/  ISETP.NE.AND P1, PT, R9, 0x14, PT ;  /* 0x000000140900780c */ /* 0x000fe20003f25270 */
[----:B------:R-:W-:-:S02]  /*b4e0*/  UIADD3.X UR5, URZ, UR23, URZ, UP0, !UPT ;  /* 0x000000173f057290 */ /* 0x000fc400087fe43f */
[----:B------:R-:W-:Y:S01]  /*b4f0*/  UIADD3 UR15, UR8, 0x28200, URZ ;  /* 0x00028200080f7890 */ /* 0x000fe2000fffe03f */
[----:B------:R-:W-:Y:S02]  /*b500*/  SEL R11, RZ, 0x1, P1 ;  /* 0x00000001ff0b7807 */ /* 0x000fe40000800000 */
[----:B------:R-:W-:Y:S01]  /*b510*/  UMOV UR8, UR14 ;  /* 0x0000000e00087c82 */ /* 0x000fe20008000000 */
[----:B------:R-:W-:Y:S02]  /*b520*/  SEL R9, R9, RZ, P1 ;  /* 0x000000ff09097207 */ /* 0x000fe40000800000 */
[----:B------:R-:W-:Y:S01]  /*b530*/  LOP3.LUT R8, R8, R11, RZ, 0x3c, !PT ;  /* 0x0000000b08087212 */ /* 0x000fe200078e3cff */
[----:B------:R0:W-:Y:S02]  /*b540*/  UTMALDG.3D [UR8], [UR4], desc[UR6] ;  /* 0x00000608040075b4 */ /* 0x0001e40008011000 */
[----:B0-----:R-:W-:Y:S01]  /*b550*/  UMOV UR8, UR15 ;  /* 0x0000000f00087c82 */ /* 0x001fe20008000000 */
[----:B------:R-:W-:-:S02]  /*b560*/  UMOV UR11, UR19 ;  /* 0x00000013000b7c82 */ /* 0x000fc40008000000 */
[----:B------:R0:W-:Y:S02]  /*b570*/  UTMALDG.3D [UR8], [UR24], desc[UR6] ;  /* 0x00000608180075b4 */ /* 0x0001e40008011000 */
[----:B0-----:R-:W-:Y:S05]  /*b580*/  @P4 BRA `(.L_x_241) ;  /* 0xfffffffc00484947 */ /* 0x001fea000383ffff */
.L_x_237:
[----:B------:R-:W-:Y:S05]  /*b590*/  BSYNC B1 ;  /* 0x0000000000017941 */ /* 0x000fea0003800000 */
.L_x_236:
[----:B------:R-:W-:Y:S01]  /*b5a0*/  LOP3.LUT P4, RZ, R15, 0xff, RZ, 0xc0, !PT ;  /* 0x000000ff0fff7812 */ /* 0x000fe2000788c0ff */
[----:B------:R-:W-:Y:S01]  /*b5b0*/  IMAD.IADD R13, R12, 0x1, R13 ;  /* 0x000000010c0d7824 */ /* 0x000fe200078e020d */
[----:B------:R-:W-:Y:S01]  /*b5c0*/  IADD3 R2, P5, R2, UR20, RZ ;  /* 0x0000001402027c10 */ /* 0x000fe2000ffbe0ff */
[----:B------:R-:W-:Y:S01]  /*b5d0*/  ULDC.64 UR4, c[0x0][0x650] ;  /* 0x0001940000047ab9 */ /* 0x000fe20000000a00 */
[----:B------:R-:W-:Y:S01]  /*b5e0*/  BSSY B1, `(.L_x_242) ;  /* 0x000006a000017945 */ /* 0x000fe20003800000 */
[----:B------:R-:W-:Y:S01]  /*b5f0*/  IMAD.MOV.U32 R11, RZ, RZ, -0x1 ;  /* 0xffffffffff0b7424 */ /* 0x000fe200078e00ff */
[----:B------:R-:W-:Y:S01]  /*b600*/  ISETP.GT.U32.AND P1, PT, R13, 0x13, PT ;  /* 0x000000130d00780c */ /* 0x000fe20003f24070 */
[----:B------:R-:W-:Y:S01]  /*b610*/  IMAD.MOV.U32 R14, RZ, RZ, -0x1 ;  /* 0xffffffffff0e7424 */ /* 0x000fe200078e00ff */
[----:B------:R-:W-:Y:S02]  /*b620*/  IADD3.X R3, R3, UR13, RZ, P5, !PT ;  /* 0x0000000d03037c10 */ /* 0x000fe4000affe4ff */
[----:B------:R-:W-:-:S02]  /*b630*/  ISETP.LT.U32.AND P1, PT, R12, 0x14, P1 ;  /* 0x000000140c00780c */ /* 0x000fc40000f21070 */
[----:B------:R-:W-:Y:S01]  /*b640*/  PRMT R15, RZ, 0x7610, R15 ;  /* 0x00007610ff0f7816 */ /* 0x000fe2000000000f */
[----:B------:R-:W0:Y:S01]  /*b650*/  @P4 S2R R7, SR_CgaCtaId ;  /* 0x0000000000074919 */ /* 0x000e220000008800 */
[----:B------:R-:W-:-:S04]  /*b660*/  @P4 MOV R6, 0x400 ;  /* 0x0000040000064802 */ /* 0x000fc80000000f00 */
[----:B0-----:R-:W-:Y:S01]  /*b670*/  @P4 LEA R8, R7, R6, 0x18 ;  /* 0x0000000607084211 */ /* 0x001fe200078ec0ff */
[----:B------:R-:W-:Y:S01]  /*b680*/  IMAD.WIDE.U32 R6, R13, -0x33333333, RZ ;  /* 0xcccccccd0d067825 */ /* 0x000fe200078e00ff */
[----:B------:R-:W-:Y:S02]  /*b690*/  SEL R6, RZ, 0x1, !P1 ;  /* 0x00000001ff067807 */ /* 0x000fe40004800000 */
[----:B------:R-:W-:Y:S01]  /*b6a0*/  ISETP.GE.U32.AND P1, PT, R2, UR4, PT ;  /* 0x0000000402007c0c */ /* 0x000fe2000bf26070 */
[----:B------:R0:W-:Y:S01]  /*b6b0*/  @P4 SYNCS.ARRIVE.TRANS64.A1T0 RZ, [R8+URZ+0x158], RZ ;  /* 0x000158ff08ff49a7 */ /* 0x0001e2000810003f */
[----:B------:R-:W-:Y:S02]  /*b6c0*/  ISETP.GE.U32.AND P4, PT, R12, 0x14, PT ;  /* 0x000000140c00780c */ /* 0x000fe40003f86070 */
[----:B------:R-:W-:Y:S02]  /*b6d0*/  ISETP.GE.U32.AND.EX P1, PT, R3, UR5, PT, P1 ;  /* 0x0000000503007c0c */ /* 0x000fe4000bf26110 */
[----:B------:R-:W-:Y:S01]  /*b6e0*/  LOP3.LUT R5, R5, R6, RZ, 0x3c, !PT ;  /* 0x0000000605057212 */ /* 0x000fe200078e3cff */
[----:B------:R-:W-:Y:S01]  /*b6f0*/  IMAD.MOV.U32 R6, RZ, RZ, -0x1 ;  /* 0xffffffffff067424 */ /* 0x000fe200078e00ff */
[----:B0-----:R-:W-:-:S02]  /*b700*/  SHF.R.U32.HI R8, RZ, 0x4, R7 ;  /* 0x00000004ff087819 */ /* 0x001fc40000011607 */
[----:B------:R-:W-:-:S03]  /*b710*/  PRMT R7, RZ, 0x7610, R7 ;  /* 0x00007610ff077816 */ /* 0x000fc60000000007 */
[----:B------:R-:W-:Y:S02]  /*b720*/  IMAD R13, R8, -0x14, R13 ;  /* 0xffffffec080d7824 */ /* 0x000fe400078e020d */
[----:B------:R-:W-:Y:S02]  /*b730*/  @P4 LOP3.LUT R5, R5, 0x1, R8, 0x78, !PT ;  /* 0x0000000105054812 */ /* 0x000fe400078e7808 */
[----:B------:R-:W-:Y:S05]  /*b740*/  @P1 BRA `(.L_x_243) ;  /* 0x00000004004c1947 */ /* 0x000fea0003800000 */
[----:B------:R-:W-:Y:S01]  /*b750*/  ULDC.64 UR4, c[0x0][0x628] ;  /* 0x00018a0000047ab9 */ /* 0x000fe20000000a00 */
[----:B------:R-:W0:Y:S01]  /*b760*/  S2R R17, SR_CTAID.X ;  /* 0x0000000000117919 */ /* 0x000e220000002500 */
[----:B------:R-:W-:Y:S01]  /*b770*/  ISETP.NE.U32.AND P1, PT, RZ, UR4, PT ;  /* 0x00000004ff007c0c */ /* 0x000fe2000bf25070 */
[----:B------:R-:W-:Y:S01]  /*b780*/  ULDC UR7, c[0x0][0x630] ;  /* 0x00018c0000077ab9 */ /* 0x000fe20000000800 */
[----:B------:R-:W-:Y:S01]  /*b790*/  IMAD.MOV.U32 R6, RZ, RZ, R2 ;  /* 0x000000ffff067224 */ /* 0x000fe200078e0002 */
[----:B------:R-:W1:Y:S01]  /*b7a0*/  S2R R14, SR_CTAID.Y ;  /* 0x00000000000e7919 */ /* 0x000e620000002600 */
[----:B------:R-:W-:Y:S01]  /*b7b0*/  ISETP.NE.AND.EX P1, PT, RZ, UR5, PT, P1 ;  /* 0x00000005ff007c0c */ /* 0x000fe2000bf25310 */
[----:B------:R-:W-:-:S12]  /*b7c0*/  IMAD.MOV.U32 R7, RZ, RZ, R3 ;  /* 0x000000ffff077224 */ /* 0x000fd800078e0003 */
[----:B------:R-:W-:Y:S05]  /*b7d0*/  @!P1 BRA `(.L_x_244) ;  /* 0x0000000000289947 */ /* 0x000fea0003800000 */
[----:B------:R-:W-:Y:S02]  /*b7e0*/  ULDC UR6, c[0x0][0x634] ;  /* 0x00018d0000067ab9 */ /* 0x000fe40000000800 */
[----:B------:R-:W-:-:S05]  /*b7f0*/  IADD3 R11, P1, R2, UR6, RZ ;  /* 0x00000006020b7c10 */ /* 0x000fca000ff3e0ff */
[----:B------:R-:W-:-:S04]  /*b800*/  IMAD.X R19, RZ, RZ, R3, P1 ;  /* 0x000000ffff137224 */ /* 0x000fc800008e0603 */
[----:B------:R-:W-:-:S04]  /*b810*/  IMAD.WIDE.U32 R8, R19, UR4, RZ ;  /* 0x0000000413087c25 */ /* 0x000fc8000f8e00ff */
[----:B------:R-:W-:-:S04]  /*b820*/  IMAD.WIDE.U32 R8, P1, R11, UR5, R8 ;  /* 0x000000050b087c25 */ /* 0x000fc8000f820008 */
[----:B------:R-:W-:-:S04]  /*b830*/  IMAD.WIDE.U32 R10, R11, UR4, RZ ;  /* 0x000000040b0a7c25 */ /* 0x000fc8000f8e00ff */
[----:B------:R-:W-:Y:S01]  /*b840*/  IMAD.X R7, RZ, RZ, RZ, P1 ;  /* 0x000000ffff077224 */ /* 0x000fe200008e06ff */
[----:B------:R-:W-:Y:S01]  /*b850*/  IADD3 RZ, P1, R11, R8, RZ ;  /* 0x000000080bff7210 */ /* 0x000fe20007f3e0ff */
[----:B------:R-:W-:-:S04]  /*b860*/  IMAD.MOV.U32 R6, RZ, RZ, R9 ;  /* 0x000000ffff067224 */ /* 0x000fc800078e0009 */
[----:B------:R-:W-:-:S08]  /*b870*/  IMAD.WIDE.U32.X R6, R19, UR5, R6, P1 ;  /* 0x0000000513067c25 */ /* 0x000fd000088e0406 */
.L_x_244:
[--C-:B------:R-:W-:Y:S01]  /*b880*/  SHF.R.U64 R10, R6, UR7, R7.reuse ;  /* 0x00000007060a7c19 */ /* 0x100fe20008001207 */
[----:B------:R-:W-:Y:S01]  /*b890*/  ULDC.64 UR4, c[0x0][0x620] ;  /* 0x0001880000047ab9 */ /* 0x000fe20000000a00 */
[----:B------:R-:W-:Y:S01]  /*b8a0*/  SHF.R.U32.HI R6, RZ, UR7, R7 ;  /* 0x00000007ff067c19 */ /* 0x000fe20008011607 */
[----:B------:R-:W2:Y:S01]  /*b8b0*/  LDC R22, c[0x0][0x144] ;  /* 0x00005100ff167b82 */ /* 0x000ea20000000800 */
[----:B------:R-:W-:Y:S01]  /*b8c0*/  IADD3 R9, P1, RZ, -R10, RZ ;  /* 0x8000000aff097210 */ /* 0x000fe20007f3e0ff */
[----:B------:R-:W-:Y:S01]  /*b8d0*/  ULDC.64 UR8, c[0x0][0x640] ;  /* 0x0001900000087ab9 */ /* 0x000fe20000000a00 */
[----:B0-----:R-:W-:Y:S01]  /*b8e0*/  I2FP.F32.U32 R11, R17 ;  /* 0x00000011000b7245 */ /* 0x001fe20000201000 */
[----:B------:R-:W-:Y:S02]  /*b8f0*/  ULDC UR6, c[0x0][0x608] ;  /* 0x0001820000067ab9 */ /* 0x000fe40000000800 */
[----:B------:R-:W-:Y:S01]  /*b900*/  IMAD.X R6, RZ, RZ, ~R6, P1 ;  /* 0x000000ffff067224 */ /* 0x000fe200008e0e06 */
[----:B------:R-:W-:Y:S01]  /*b910*/  ISETP.NE.U32.AND P1, PT, RZ, UR8, PT ;  /* 0x00000008ff007c0c */ /* 0x000fe2000bf25070 */
[----:B------:R-:W0:Y:S02]  /*b920*/  LDC R19, c[0x0][0x148] ;  /* 0x00005200ff137b82 */ /* 0x000e240000000800 */
[----:B------:R-:W-:Y:S01]  /*b930*/  IMAD R8, R6, UR4, RZ ;  /* 0x0000000406087c24 */ /* 0x000fe2000f8e02ff */
[----:B------:R-:W-:Y:S01]  /*b940*/  ISETP.NE.AND.EX P1, PT, RZ, UR9, PT, P1 ;  /* 0x00000009ff007c0c */ /* 0x000fe2000bf25310 */
[----:B------:R-:W-:Y:S01]  /*b950*/  IMAD.WIDE.U32 R6, R9, UR4, R2 ;  /* 0x0000000409067c25 */ /* 0x000fe2000f8e0002 */
[----:B------:R-:W-:-:S03]  /*b960*/  ULDC UR4, c[0x0][0x150] ;  /* 0x0000540000047ab9 */ /* 0x000fc60000000800 */
[----:B------:R-:W-:Y:S02]  /*b970*/  IMAD R9, R9, UR5, R8 ;  /* 0x0000000509097c24 */ /* 0x000fe4000f8e0208 */
[----:B------:R-:W-:Y:S01]  /*b980*/  FMUL R8, R11, UR4 ;  /* 0x000000040b087c20 */ /* 0x000fe20008400000 */
[----:B------:R-:W-:Y:S01]  /*b990*/  ULDC UR4, c[0x0][0x618] ;  /* 0x0001860000047ab9 */ /* 0x000fe20000000800 */
[----:B------:R-:W-:Y:S01]  /*b9a0*/  ULDC UR5, c[0x0][0x154] ;  /* 0x0000550000057ab9 */ /* 0x000fe20000000800 */
[----:B------:R-:W-:-:S03]  /*b9b0*/  IMAD.IADD R7, R7, 0x1, R9 ;  /* 0x0000000107077824 */ /* 0x000fc600078e0209 */
[----:B------:R-:W3:Y:S02]  /*b9c0*/  F2I.U32.TRUNC.NTZ R8, R8 ;  /* 0x0000000800087305 */ /* 0x000ee4000020f000 */
[----:B------:R-:W-:Y:S02]  /*b9d0*/  SHF.R.U64 R11, R6, UR4, R7 ;  /* 0x00000004060b7c19 */ /* 0x000fe40008001207 */
[----:B-1----:R-:W-:-:S05]  /*b9e0*/  I2FP.F32.U32 R6, R14 ;  /* 0x0000000e00067245 */ /* 0x002fca0000201000 */
[----:B------:R-:W-:Y:S01]  /*b9f0*/  FMUL R21, R6, UR5 ;  /* 0x0000000506157c20 */ /* 0x000fe20008400000 */
[----:B------:R-:W-:Y:S01]  /*ba00*/  SHF.R.U32.HI R6, RZ, UR4, R7 ;  /* 0x00000004ff067c19 */ /* 0x000fe20008011607 */
[----:B------:R-:W-:-:S03]  /*ba10*/  ULDC UR4, c[0x0][0x658] ;  /* 0x0001960000047ab9 */ /* 0x000fc60000000800 */
[--C-:B------:R-:W-:Y:S01]  /*ba20*/  SHF.R.U64 R20, R11, UR6, R6.reuse ;  /* 0x000000060b147c19 */ /* 0x100fe20008001206 */
[----:B------:R-:W1:Y:S01]  /*ba30*/  F2I.U32.TRUNC.NTZ R21, R21 ;  /* 0x0000001500157305 */ /* 0x000e62000020f000 */
[----:B------:R-:W-:Y:S01]  /*ba40*/  SHF.R.U32.HI R7, RZ, UR6, R6 ;  /* 0x00000006ff077c19 */ /* 0x000fe20008011606 */
[----:B---3--:R-:W-:-:S03]  /*ba50*/  IMAD.MOV R8, RZ, RZ, -R8 ;  /* 0x000000ffff087224 */ /* 0x008fc600078e0a08 */
[----:B------:R-:W-:Y:S01]  /*ba60*/  SHF.R.U64 R18, R20, UR4, R7 ;  /* 0x0000000414127c19 */ /* 0x000fe20008001207 */
[----:B--2---:R-:W-:Y:S01]  /*ba70*/  IMAD R17, R22, R8, R17 ;  /* 0x0000000816117224 */ /* 0x004fe200078e0211 */
[----:B------:R-:W-:-:S03]  /*ba80*/  SHF.R.U32.HI R23, RZ, UR4, R7 ;  /* 0x00000004ff177c19 */ /* 0x000fc60008011607 */
[----:B------:R-:W-:Y:S02]  /*ba90*/  IMAD.MOV.U32 R6, RZ, RZ, R18 ;  /* 0x000000ffff067224 */ /* 0x000fe400078e0012 */
[----:B------:R-:W-:Y:S01]  /*baa0*/  IMAD.MOV.U32 R7, RZ, RZ, R23 ;  /* 0x000000ffff077224 */ /* 0x000fe200078e0017 */
[----:B-1----:R-:W-:Y:S06]  /*bab0*/  @!P1 BRA `(.L_x_245) ;  /* 0x0000000000289947 */ /* 0x002fec0003800000 */
[----:B------:R-:W-:Y:S02]  /*bac0*/  ULDC UR4, c[0x0][0x64c] ;  /* 0x0001930000047ab9 */ /* 0x000fe40000000800 */
[----:B------:R-:W-:-:S05]  /*bad0*/  IADD3 R7, P1, R18, UR4, RZ ;  /* 0x0000000412077c10 */ /* 0x000fca000ff3e0ff */
[----:B------:R-:W-:-:S04]  /*bae0*/  IMAD.X R23, RZ, RZ, R23, P1 ;  /* 0x000000ffff177224 */ /* 0x000fc800008e0617 */
[----:B------:R-:W-:-:S04]  /*baf0*/  IMAD.WIDE.U32 R8, R23, UR8, RZ ;  /* 0x0000000817087c25 */ /* 0x000fc8000f8e00ff */
[----:B------:R-:W-:-:S04]  /*bb00*/  IMAD.WIDE.U32 R8, P1, R7, UR9, R8 ;  /* 0x0000000907087c25 */ /* 0x000fc8000f820008 */
[----:B------:R-:W-:-:S04]  /*bb10*/  IMAD.WIDE.U32 R6, R7, UR8, RZ ;  /* 0x0000000807067c25 */ /* 0x000fc8000f8e00ff */
[----:B------:R-:W-:Y:S01]  /*bb20*/  IMAD.MOV.U32 R6, RZ, RZ, R9 ;  /* 0x000000ffff067224 */ /* 0x000fe200078e0009 */
[----:B------:R-:W-:Y:S01]  /*bb30*/  IADD3 RZ, P4, R7, R8, RZ ;  /* 0x0000000807ff7210 */ /* 0x000fe20007f9e0ff */
[----:B------:R-:W-:-:S04]  /*bb40*/  IMAD.X R7, RZ, RZ, RZ, P1 ;  /* 0x000000ffff077224 */ /* 0x000fc800008e06ff */
[----:B------:R-:W-:-:S08]  /*bb50*/  IMAD.WIDE.U32.X R6, R23, UR9, R6, P4 ;  /* 0x0000000917067c25 */ /* 0x000fd0000a0e0406 */
.L_x_245:
[----:B------:R-:W-:Y:S01]  /*bb60*/  ULDC UR4, c[0x0][0x648] ;  /* 0x0001920000047ab9 */ /* 0x000fe20000000800 */
[----:B------:R-:W-:Y:S01]  /*bb70*/  LOP3.LUT R20, R20, UR17, RZ, 0xc0, !PT ;  /* 0x0000001114147c12 */ /* 0x000fe2000f8ec0ff */
[----:B------:R-:W-:Y:S01]  /*bb80*/  IMAD.MOV R21, RZ, RZ, -R21 ;  /* 0x000000ffff157224 */ /* 0x000fe200078e0a15 */
[----:B------:R-:W-:Y:S01]  /*bb90*/  SHF.R.U64 R7, R6, UR4, R7 ;  /* 0x0000000406077c19 */ /* 0x000fe20008001207 */
[----:B------:R-:W-:Y:S01]  /*bba0*/  ULDC UR4, c[0x0][0x638] ;  /* 0x00018e0000047ab9 */ /* 0x000fe20000000800 */
[----:B------:R-:W-:Y:S01]  /*bbb0*/  LOP3.LUT R11, R11, UR16, RZ, 0xc0, !PT ;  /* 0x000000100b0b7c12 */ /* 0x000fe2000f8ec0ff */
[----:B0-----:R-:W-:Y:S01]  /*bbc0*/  @P3 IMAD R17, R19, R21, R14 ;  /* 0x0000001513113224 */ /* 0x001fe200078e020e */
[----:B------:R-:W-:Y:S01]  /*bbd0*/  ULDC UR5, c[0x0][0x610] ;  /* 0x0001840000057ab9 */ /* 0x000fe20000000800 */
[----:B------:R-:W-:Y:S02]  /*bbe0*/  IMAD.MOV R9, RZ, RZ, -R7 ;  /* 0x000000ffff097224 */ /* 0x000fe400078e0a07 */
[----:B------:R-:W-:-:S02]  /*bbf0*/  IMAD R20, R7, UR18, R20 ;  /* 0x0000001207147c24 */ /* 0x000fc4000f8e0214 */
[----:B------:R-:W-:Y:S01]  /*bc00*/  IMAD R18, R9, UR4, R18 ;  /* 0x0000000409127c24 */ /* 0x000fe2000f8e0212 */
[----:B------:R-:W-:Y:S01]  /*bc10*/  ULDC UR4, c[0x0][0x600] ;  /* 0x0001800000047ab9 */ /* 0x000fe20000000800 */
[----:B------:R-:W-:Y:S02]  /*bc20*/  IMAD R17, R20, UR5, R17 ;  /* 0x0000000514117c24 */ /* 0x000fe4000f8e0211 */
[----:B------:R-:W-:Y:S02]  /*bc30*/  IMAD R18, R18, UR4, R11 ;  /* 0x0000000412127c24 */ /* 0x000fe4000f8e020b */
[----:B------:R-:W-:Y:S02]  /*bc40*/  IMAD.MOV.U32 R7, RZ, RZ, 0x1 ;  /* 0x00000001ff077424 */ /* 0x000fe400078e00ff */
[----:B------:R-:W-:Y:S01]  /*bc50*/  IMAD.MOV.U32 R6, RZ, RZ, R10 ;  /* 0x000000ffff067224 */ /* 0x000fe200078e000a */
[----:B------:R-:W-:Y:S02]  /*bc60*/  SEL R14, R18, R17, !P3 ;  /* 0x00000011120e7207 */ /* 0x000fe40005800000 */
[----:B------:R-:W-:-:S07]  /*bc70*/  SEL R11, R17, R18, !P3 ;  /* 0x00000012110b7207 */ /* 0x000fce0005800000 */
.L_x_243:
[----:B------:R-:W-:Y:S05]  /*bc80*/  BSYNC B1 ;  /* 0x0000000000017941 */ /* 0x000fea0003800000 */
.L_x_242:
[----:B------:R-:W-:-:S13]  /*bc90*/  LOP3.LUT P1, RZ, R7, 0xff, RZ, 0xc0, !PT ;  /* 0x000000ff07ff7812 */ /* 0x000fda000782c0ff */
[----:B------:R-:W-:Y:S05]  /*bca0*/  @P1 BRA `(.L_x_246) ;  /* 0xfffffff4004c1947 */ /* 0x000fea000383ffff */
[----:B------:R-:W-:Y:S05]  /*bcb0*/  BSYNC B0 ;  /* 0x0000000000007941 */ /* 0x000fea0003800000 */
.L_x_234:
[----:B------:R-:W-:-:S03]  /*bcc0*/  UMOV UR4, 0xffffffff ;  /* 0xffffffff00047882 */ /* 0x000fc60000000000 */
[----:B------:R-:W-:Y:S05]  /*bcd0*/  BRA.DIV UR4, `(.L_x_247) ;  /* 0x0000000e045c7947 */ /* 0x000fea000b800000 */
[----:B------:R-:W-:-:S13]  /*bce0*/  ELECT P0, URZ, PT ;  /* 0x00000000003f782f */ /* 0x000fda0003800000 */
.L_x_277:
[----:B------:R-:W-:Y:S04]  /*bcf0*/  BSSY B0, `(.L_x_248) ;  /* 0x00000bb000007945 */ /* 0x000fe80003800000 */
[----:B------:R-:W-:Y:S05]  /*bd00*/  @!P0 BRA `(.L_x_249) ;  /* 0x0000000800e48947 */ /* 0x000fea0003800000 */
[----:B------:R-:W-:-:S04]  /*bd10*/  LOP3.LUT R4, R4, 0x2, RZ, 0xfc, !PT ;  /* 0x0000000204047812 */ /* 0x000fc800078efcff */
[----:B------:R-:W-:-:S13]  /*bd20*/  ISETP.NE.AND P0, PT, R4, 0x3, PT ;  /* 0x000000030400780c */ /* 0x000fda0003f05270 */
[----:B------:R-:W-:Y:S05]  /*bd30*/  @!P0 BRA `(.L_x_250) ;  /* 0x0000000000048947 */ /* 0x000fea0003800000 */
[----:B------:R-:W-:Y:S01]  /*bd40*/  BPT.TRAP 0x1 ;  /* 0x000000040000795c */ /* 0x000fe20000300000 */
.L_x_250:
[----:B------:R-:W0:Y:S01]  /*bd50*/  S2R R3, SR_CgaCtaId ;  /* 0x0000000000037919 */ /* 0x000e220000008800 */
[----:B------:R-:W-:-:S04]  /*bd60*/  MOV R0, 0x400 ;  /* 0x0000040000007802 */ /* 0x000fc80000000f00 */
[----:B0-----:R-:W-:Y:S02]  /*bd70*/  LEA R0, R3, R0, 0x18 ;  /* 0x0000000003007211 */ /* 0x001fe400078ec0ff */
[----:B------:R-:W-:-:S03]  /*bd80*/  SHF.L.U32 R3, R5, 0x1f, RZ ;  /* 0x0000001f05037819 */ /* 0x000fc600000006ff */
[----:B------:R-:W-:-:S04]  /*bd90*/  VIADD R0, R0, 0xa0 ;  /* 0x000000a000007836 */ /* 0x000fc80000000000 */
[C---:B------:R-:W-:Y:S02]  /*bda0*/  IMAD R6, R13.reuse, 0x8, R0 ;  /* 0x000000080d067824 */ /* 0x040fe400078e0200 */
[----:B------:R-:W-:Y:S02]  /*bdb0*/  VIADD R13, R13, 0x1 ;  /* 0x000000010d0d7836 */ /* 0x000fe40000000000 */
[----:B------:R-:W0:Y:S03]  /*bdc0*/  SYNCS.PHASECHK.TRANS64.TRYWAIT P0, [R6+URZ], R3 ;  /* 0x00000003060075a7 */ /* 0x000e26000800017f */
[----:B------:R-:W-:-:S04]  /*bdd0*/  ISETP.NE.AND P1, PT, R13, 0x14, PT ;  /* 0x000000140d00780c */ /* 0x000fc80003f25270 */
[----:B------:R-:W-:Y:S02]  /*bde0*/  SEL R2, RZ, 0x1, P1 ;  /* 0x00000001ff027807 */ /* 0x000fe40000800000 */
[----:B------:R-:W-:Y:S02]  /*bdf0*/  SEL R13, R13, RZ, P1 ;  /* 0x000000ff0d0d7207 */ /* 0x000fe40000800000 */
[----:B------:R-:W-:-:S03]  /*be00*/  LOP3.LUT R8, R5, R2, RZ, 0x3c, !PT ;  /* 0x0000000205087212 */ /* 0x000fc600078e3cff */
[----:B------:R-:W-:Y:S01]  /*be10*/  IMAD R7, R13, 0x8, R0 ;  /* 0x000000080d077824 */ /* 0x000fe200078e0200 */
[----:B------:R-:W-:Y:S01]  /*be20*/  SHF.L.U32 R4, R8, 0x1f, RZ ;  /* 0x0000001f08047819 */ /* 0x000fe200000006ff */
[----:B0-----:R-:W-:Y:S06]  /*be30*/  @!P0 BRA `(.L_x_251) ;  /* 0x0000000c00288947 */ /* 0x001fec0003800000 */
.L_x_278:
[----:B------:R-:W1:Y:S01]  /*be40*/  SYNCS.PHASECHK.TRANS64.TRYWAIT P0, [R7+URZ], R4 ;  /* 0x00000004070075a7 */ /* 0x000e62000800017f */
[----:B------:R-:W-:-:S05]  /*be50*/  VIADD R2, R13, 0x1 ;  /* 0x000000010d027836 */ /* 0x000fca0000000000 */
[----:B------:R-:W-:-:S04]  /*be60*/  ISETP.NE.AND P1, PT, R2, 0x14, PT ;  /* 0x000000140200780c */ /* 0x000fc80003f25270 */
[----:B0-----:R-:W-:Y:S02]  /*be70*/  SEL R3, RZ, 0x1, P1 ;  /* 0x00000001ff037807 */ /* 0x001fe40000800000 */
[----:B------:R-:W-:Y:S02]  /*be80*/  SEL R9, R2, RZ, P1 ;  /* 0x000000ff02097207 */ /* 0x000fe40000800000 */
[----:B------:R-:W-:-:S03]  /*be90*/  LOP3.LUT R8, R8, R3, RZ, 0x3c, !PT ;  /* 0x0000000308087212 */ /* 0x000fc600078e3cff */
[----:B------:R-:W-:Y:S01]  /*bea0*/  IMAD R6, R9, 0x8, R0 ;  /* 0x0000000809067824 */ /* 0x000fe200078e0200 */
[----:B------:R-:W-:Y:S01]  /*beb0*/  SHF.L.U32 R5, R8, 0x1f, RZ ;  /* 0x0000001f08057819 */ /* 0x000fe200000006ff */
[----:B-1----:R-:W-:Y:S06]  /*bec0*/  @!P0 BRA `(.L_x_252) ;  /* 0x0000000c00188947 */ /* 0x002fec0003800000 */
.L_x_279:
[----:B------:R-:W1:Y:S01]  /*bed0*/  SYNCS.PHASECHK.TRANS64.TRYWAIT P0, [R6+URZ], R5 ;  /* 0x00000005060075a7 */ /* 0x000e62000800017f */
[----:B------:R-:W-:-:S05]  /*bee0*/  VIADD R2, R9, 0x1 ;  /* 0x0000000109027836 */ /* 0x000fca0000000000 */
[----:B------:R-:W-:-:S04]  /*bef0*/  ISETP.NE.AND P1, PT, R2, 0x14, PT ;  /* 0x000000140200780c */ /* 0x000fc80003f25270 */
[----:B------:R-:W-:Y:S02]  /*bf00*/  SEL R3, RZ, 0x1, P1 ;  /* 0x00000001ff037807 */ /* 0x000fe40000800000 */
[----:B0-----:R-:W-:Y:S02]  /*bf10*/  SEL R7, R2, RZ, P1 ;  /* 0x000000ff02077207 */ /* 0x001fe40000800000 */
[----:B------:R-:W-:-:S03]  /*bf20*/  LOP3.LUT R8, R8, R3, RZ, 0x3c, !PT ;  /* 0x0000000308087212 */ /* 0x000fc600078e3cff */
[----:B------:R-:W-:Y:S01]  /*bf30*/  IMAD R9, R7, 0x8, R0 ;  /* 0x0000000807097824 */ /* 0x000fe200078e0200 */
[----:B------:R-:W-:Y:S01]  /*bf40*/  SHF.L.U32 R4, R8, 0x1f, RZ ;  /* 0x0000001f08047819 */ /* 0x000fe200000006ff */
[----:B-1----:R-:W-:Y:S06]  /*bf50*/  @!P0 BRA `(.L_x_253) ;  /* 0x0000000c00088947 */ /* 0x002fec0003800000 */
.L_x_280:
[----:B------:R-:W1:Y:S01]  /*bf60*/  SYNCS.PHASECHK.TRANS64.TRYWAIT P0, [R9+URZ], R4 ;  /* 0x00000004090075a7 */ /* 0x000e62000800017f */
[----:B------:R-:W-:-:S05]  /*bf70*/  VIADD R2, R7, 0x1 ;  /* 0x0000000107027836 */ /* 0x000fca0000000000 */
[----:B------:R-:W-:-:S04]  /*bf80*/  ISETP.NE.AND P1, PT, R2, 0x14, PT ;  /* 0x000000140200780c */ /* 0x000fc80003f25270 */
[----:B------:R-:W-:Y:S02]  /*bf90*/  SEL R3, RZ, 0x1, P1 ;  /* 0x00000001ff037807 */ /* 0x000fe40000800000 */
[----:B------:R-:W-:Y:S02]  /*bfa0*/  SEL R7, R2, RZ, P1 ;  /* 0x000000ff02077207 */ /* 0x000fe40000800000 */
[----:B------:R-:W-:-:S03]  /*bfb0*/  LOP3.LUT R8, R8, R3, RZ, 0x3c, !PT ;  /* 0x0000000308087212 */ /* 0x000fc600078e3cff */
[----:B0-----:R-:W-:Y:S01]  /*bfc0*/  IMAD R6, R7, 0x8, R0 ;  /* 0x0000000807067824 */ /* 0x001fe200078e0200 */
[----:B------:R-:W-:Y:S01]  /*bfd0*/  SHF.L.U32 R5, R8, 0x1f, RZ ;  /* 0x0000001f08057819 */ /* 0x000fe200000006ff */
[----:B-1----:R-:W-:Y:S06]  /*bfe0*/  @!P0 BRA `(.L_x_254) ;  /* 0x0000000800f88947 */ /* 0x002fec0003800000 */
.L_x_281:
        /* <DEDUP_REMOVED lines=9> */
.L_x_282:
        /* <DEDUP_REMOVED lines=9> */
.L_x_283:
        /* <DEDUP_REMOVED lines=9> */
.L_x_284:
        /* <DEDUP_REMOVED lines=9> */
.L_x_285:
        /* <DEDUP_REMOVED lines=9> */
.L_x_286:
        /* <DEDUP_REMOVED lines=9> */
.L_x_287:
        /* <DEDUP_REMOVED lines=9> */
.L_x_288:
        /* <DEDUP_REMOVED lines=9> */
.L_x_289:
        /* <DEDUP_REMOVED lines=9> */
.L_x_290:
        /* <DEDUP_REMOVED lines=9> */
.L_x_291:
        /* <DEDUP_REMOVED lines=9> */
.L_x_292:
        /* <DEDUP_REMOVED lines=9> */
.L_x_293:
        /* <DEDUP_REMOVED lines=9> */
.L_x_294:
        /* <DEDUP_REMOVED lines=9> */
.L_x_295:
[----:B------:R-:W1:Y:S01]  /*c7d0*/  SYNCS.PHASECHK.TRANS64.TRYWAIT P0, [R6+URZ], R5 ;  /* 0x00000005060075a7 */ /* 0x000e62000800017f */
[----:B------:R-:W-:-:S05]  /*c7e0*/  VIADD R2, R7, 0x1 ;  /* 0x0000000107027836 */ /* 0x000fca0000000000 */
[----:B------:R-:W-:-:S04]  /*c7f0*/  ISETP.NE.AND P1, PT, R2, 0x14, PT ;  /* 0x000000140200780c */ /* 0x000fc80003f25270 */
[----:B0-----:R-:W-:Y:S02]  /*c800*/  SEL R4, RZ, 0x1, P1 ;  /* 0x00000001ff047807 */ /* 0x001fe40000800000 */
[----:B------:R-:W-:Y:S02]  /*c810*/  SEL R3, R2, RZ, P1 ;  /* 0x000000ff02037207 */ /* 0x000fe40000800000 */
[----:B------:R-:W-:Y:S01]  /*c820*/  LOP3.LUT R4, R11, R4, RZ, 0x3c, !PT ;  /* 0x000000040b047212 */ /* 0x000fe200078e3cff */
[----:B-1----:R-:W-:Y:S06]  /*c830*/  @!P0 BRA `(.L_x_269) ;  /* 0x0000000800108947 */ /* 0x002fec0003800000 */
.L_x_296:
[----:B------:R-:W-:Y:S01]  /*c840*/  IMAD R3, R3, 0x8, R0 ;  /* 0x0000000803037824 */ /* 0x000fe200078e0200 */
[----:B------:R-:W-:-:S07]  /*c850*/  SHF.L.U32 R0, R4, 0x1f, RZ ;  /* 0x0000001f04007819 */ /* 0x000fce00000006ff */
.L_x_270:
[----:B-1----:R1:W2:Y:S02]  /*c860*/  SYNCS.PHASECHK.TRANS64.TRYWAIT P0, [R3+URZ], R0 ;  /* 0x00000000030075a7 */ /* 0x0022a4000800017f */
[----:B--2---:R-:W-:Y:S05]  /*c870*/  @!P0 NANOSLEEP.SYNCS 0x989680 ;  /* 0x009896800000895d */ /* 0x004fea0003900000 */
[----:B------:R-:W2:Y:S02]  /*c880*/  @!P0 SYNCS.PHASECHK.TRANS64 P0, [R3+URZ], R0 ;  /* 0x00000000030085a7 */ /* 0x000ea4000800007f */
[----:B--2---:R-:W-:Y:S05]  /*c890*/  @!P0 BRA `(.L_x_270) ;  /* 0xfffffffc00f08947 */ /* 0x004fea000383ffff */
.L_x_249:
[----:B------:R-:W-:Y:S05]  /*c8a0*/  BSYNC B0 ;  /* 0x0000000000007941 */ /* 0x000fea0003800000 */
.L_x_248:
[----:B------:R-:W-:Y:S05]  /*c8b0*/  EXIT ;  /* 0x000000000000794d */ /* 0x000fea0003800000 */
.L_x_18:
[----:B-1----:R-:W-:-:S04]  /*c8c0*/  IMAD.U32 R9, RZ, RZ, UR7 ;  /* 0x00000007ff097e24 */ /* 0x002fc8000f8e00ff */
[----:B------:R1:W4:Y:S03]  /*c8d0*/  SYNCS.PHASECHK.TRANS64.TRYWAIT P0, [R9+URZ], R8 ;  /* 0x00000008090075a7 */ /* 0x000326000800017f */
[----:B----4-:R-:W-:Y:S05]  /*c8e0*/  @!P0 NANOSLEEP.SYNCS 0x989680 ;  /* 0x009896800000895d */ /* 0x010fea0003900000 */
[----:B------:R-:W4:Y:S02]  /*c8f0*/  @!P0 SYNCS.PHASECHK.TRANS64 P0, [R9+URZ], R8 ;  /* 0x00000008090085a7 */ /* 0x000f24000800007f */
[----:B----4-:R-:W-:Y:S05]  /*c900*/  @!P0 BRA `(.L_x_18) ;  /* 0xfffffffc00ec8947 */ /* 0x010fea000383ffff */
[----:B------:R-:W-:Y:S05]  /*c910*/  BRA `(.L_x_17) ;  /* 0xffffff50001c7947 */ /* 0x000fea000383ffff */
.L_x_24:
[----:B-1----:R-:W-:-:S04]  /*c920*/  IMAD.U32 R10, RZ, RZ, UR12 ;  /* 0x0000000cff0a7e24 */ /* 0x002fc8000f8e00ff */
[----:B------:R1:W4:Y:S03]  /*c930*/  SYNCS.PHASECHK.TRANS64.TRYWAIT P0, [R10+URZ], R9 ;  /* 0x000000090a0075a7 */ /* 0x000326000800017f */
[----:B----4-:R-:W-:Y:S05]  /*c940*/  @!P0 NANOSLEEP.SYNCS 0x989680 ;  /* 0x009896800000895d */ /* 0x010fea0003900000 */
[----:B------:R-:W4:Y:S02]  /*c950*/  @!P0 SYNCS.PHASECHK.TRANS64 P0, [R10+URZ], R9 ;  /* 0x000000090a0085a7 */ /* 0x000f24000800007f */
[----:B----4-:R-:W-:Y:S05]  /*c960*/  @!P0 BRA `(.L_x_24) ;  /* 0xfffffffc00ec8947 */ /* 0x010fea000383ffff */
[----:B------:R-:W-:Y:S05]  /*c970*/  BRA `(.L_x_23) ;  /* 0xffffff5c00107947 */ /* 0x000fea000383ffff */
.L_x_235:
[----:B------:R-:W-:Y:S01]  /*c980*/  BSSY B1, `(.L_x_271) ;  /* 0x0000006000017945 */ /* 0x000fe20003800000 */
[----:B------:R-:W-:-:S07]  /*c990*/  IMAD.MOV.U32 R7, RZ, RZ, -0x1 ;  /* 0xffffffffff077424 */ /* 0x000fce00078e00ff */
[----:B------:R-:W-:Y:S05]  /*c9a0*/  WARPSYNC.COLLECTIVE R7, `(.L_x_272) ;  /* 0x00000000070c7348 */ /* 0x000fea0003c00000 */
[----:B------:R-:W-:Y:S02]  /*c9b0*/  ELECT P1, UR62, PT ;  /* 0x00000000003e782f */ /* 0x000fe40003820000 */
[----:B------:R-:W-:Y:S01]  /*c9c0*/  MOV R7, UR62 ;  /* 0x0000003e00077c02 */ /* 0x000fe20008000f00 */
[----:B------:R-:W-:Y:S10]  /*c9d0*/  ENDCOLLECTIVE ;  /* 0x000000000000791b */ /* 0x000ff40003800000 */
.L_x_272:
[----:B------:R-:W-:Y:S05]  /*c9e0*/  BSYNC B1 ;  /* 0x0000000000017941 */ /* 0x000fea0003800000 */
.L_x_271:
[----:B------:R-:W-:Y:S05]  /*c9f0*/  BRA `(.L_x_273) ;  /* 0xffffffe800047947 */ /* 0x000fea000383ffff */
.L_x_238:
[----:B-1----:R1:W2:Y:S02]  /*ca00*/  SYNCS.PHASECHK.TRANS64.TRYWAIT P1, [R19+URZ+0xa0], R10 ;  /* 0x0000a00a130075a7 */ /* 0x0022a4000802017f */
[----:B--2---:R-:W-:Y:S05]  /*ca10*/  @!P1 NANOSLEEP.SYNCS 0x989680 ;  /* 0x009896800000995d */ /* 0x004fea0003900000 */
[----:B------:R-:W2:Y:S02]  /*ca20*/  @!P1 SYNCS.PHASECHK.TRANS64 P1, [R19+URZ+0xa0], R10 ;  /* 0x0000a00a130095a7 */ /* 0x000ea4000802007f */
[----:B--2---:R-:W-:Y:S05]  /*ca30*/  @!P1 BRA `(.L_x_238) ;  /* 0xfffffffc00f09947 */ /* 0x004fea000383ffff */
[----:B------:R-:W-:Y:S05]  /*ca40*/  BRA `(.L_x_274) ;  /* 0xffffffe800387947 */ /* 0x000fea000383ffff */
.L_x_247:
[----:B------:R-:W-:Y:S01]  /*ca50*/  BSSY B0, `(.L_x_275) ;  /* 0x0000006000007945 */ /* 0x000fe20003800000 */
[----:B------:R-:W-:-:S07]  /*ca60*/  IMAD.MOV.U32 R7, RZ, RZ, -0x1 ;  /* 0xffffffffff077424 */ /* 0x000fce00078e00ff */
[----:B------:R-:W-:Y:S05]  /*ca70*/  WARPSYNC.COLLECTIVE R7, `(.L_x_276) ;  /* 0x00000000070c7348 */ /* 0x000fea0003c00000 */
[----:B------:R-:W-:Y:S02]  /*ca80*/  ELECT P1, UR62, PT ;  /* 0x00000000003e782f */ /* 0x000fe40003820000 */
[----:B------:R-:W-:Y:S01]  /*ca90*/  MOV R7, UR62 ;  /* 0x0000003e00077c02 */ /* 0x000fe20008000f00 */
[----:B------:R-:W-:Y:S10]  /*caa0*/  ENDCOLLECTIVE ;  /* 0x000000000000791b */ /* 0x000ff40003800000 */
.L_x_276:
[----:B------:R-:W-:Y:S05]  /*cab0*/  BSYNC B0 ;  /* 0x0000000000007941 */ /* 0x000fea0003800000 */
.L_x_275:
[----:B------:R-:W-:Y:S01]  /*cac0*/  PLOP3.LUT P0, PT, P1, PT, PT, 0x80, 0x0 ;  /* 0x000000000000781c */ /* 0x000fe20000f0f070 */
[----:B------:R-:W-:-:S12]  /*cad0*/  BRA `(.L_x_277) ;  /* 0xfffffff000847947 */ /* 0x000fd8000383ffff */
.L_x_251:
[----:B0-----:R0:W1:Y:S02]  /*cae0*/  SYNCS.PHASECHK.TRANS64.TRYWAIT P0, [R6+URZ], R3 ;  /* 0x00000003060075a7 */ /* 0x001064000800017f */
[----:B-1----:R-:W-:Y:S05]  /*caf0*/  @!P0 NANOSLEEP.SYNCS 0x989680 ;  /* 0x009896800000895d */ /* 0x002fea0003900000 */
[----:B------:R-:W1:Y:S02]  /*cb00*/  @!P0 SYNCS.PHASECHK.TRANS64 P0, [R6+URZ], R3 ;  /* 0x00000003060085a7 */ /* 0x000e64000800007f */
[----:B-1----:R-:W-:Y:S05]  /*cb10*/  @!P0 BRA `(.L_x_251) ;  /* 0xfffffffc00f08947 */ /* 0x002fea000383ffff */
[----:B------:R-:W-:Y:S05]  /*cb20*/  BRA `(.L_x_278) ;  /* 0xfffffff000c47947 */ /* 0x000fea000383ffff */
.L_x_252:
[----:B0-----:R0:W1:Y:S02]  /*cb30*/  SYNCS.PHASECHK.TRANS64.TRYWAIT P0, [R7+URZ], R4 ;  /* 0x00000004070075a7 */ /* 0x001064000800017f */
[----:B-1----:R-:W-:Y:S05]  /*cb40*/  @!P0 NANOSLEEP.SYNCS 0x989680 ;  /* 0x009896800000895d */ /* 0x002fea0003900000 */
[----:B------:R-:W1:Y:S02]  /*cb50*/  @!P0 SYNCS.PHASECHK.TRANS64 P0, [R7+URZ], R4 ;  /* 0x00000004070085a7 */ /* 0x000e64000800007f */
[----:B-1----:R-:W-:Y:S05]  /*cb60*/  @!P0 BRA `(.L_x_252) ;  /* 0xfffffffc00f08947 */ /* 0x002fea000383ffff */
[----:B------:R-:W-:Y:S05]  /*cb70*/  BRA `(.L_x_279) ;  /* 0xfffffff000d47947 */ /* 0x000fea000383ffff */
.L_x_253:
[----:B0-----:R0:W1:Y:S02]  /*cb80*/  SYNCS.PHASECHK.TRANS64.TRYWAIT P0, [R6+URZ], R5 ;  /* 0x00000005060075a7 */ /* 0x001064000800017f */
[----:B-1----:R-:W-:Y:S05]  /*cb90*/  @!P0 NANOSLEEP.SYNCS 0x989680 ;  /* 0x009896800000895d */ /* 0x002fea0003900000 */
[----:B------:R-:W1:Y:S02]  /*cba0*/  @!P0 SYNCS.PHASECHK.TRANS64 P0, [R6+URZ], R5 ;  /* 0x00000005060085a7 */ /* 0x000e64000800007f */
[----:B-1----:R-:W-:Y:S05]  /*cbb0*/  @!P0 BRA `(.L_x_253) ;  /* 0xfffffffc00f08947 */ /* 0x002fea000383ffff */
[----:B------:R-:W-:Y:S05]  /*cbc0*/  BRA `(.L_x_280) ;  /* 0xfffffff000e47947 */ /* 0x000fea000383ffff */
.L_x_254:
[----:B0-----:R0:W1:Y:S02]  /*cbd0*/  SYNCS.PHASECHK.TRANS64.TRYWAIT P0, [R9+URZ], R4 ;  /* 0x00000004090075a7 */ /* 0x001064000800017f */
[----:B-1----:R-:W-:Y:S05]  /*cbe0*/  @!P0 NANOSLEEP.SYNCS 0x989680 ;  /* 0x009896800000895d */ /* 0x002fea0003900000 */
[----:B------:R-:W1:Y:S02]  /*cbf0*/  @!P0 SYNCS.PHASECHK.TRANS64 P0, [R9+URZ], R4 ;  /* 0x00000004090085a7 */ /* 0x000e64000800007f */
[----:B-1----:R-:W-:Y:S05]  /*cc00*/  @!P0 BRA `(.L_x_254) ;  /* 0xfffffffc00f08947 */ /* 0x002fea000383ffff */
[----:B------:R-:W-:Y:S05]  /*cc10*/  BRA `(.L_x_281) ;  /* 0xfffffff000f47947 */ /* 0x000fea000383ffff */
.L_x_255:
[----:B0-----:R0:W1:Y:S02]  /*cc20*/  SYNCS.PHASECHK.TRANS64.TRYWAIT P0, [R6+URZ], R5 ;  /* 0x00000005060075a7 */ /* 0x001064000800017f */
[----:B-1----:R-:W-:Y:S05]  /*cc30*/  @!P0 NANOSLEEP.SYNCS 0x989680 ;  /* 0x009896800000895d */ /* 0x002fea0003900000 */
[----:B------:R-:W1:Y:S02]  /*cc40*/  @!P0 SYNCS.PHASECHK.TRANS64 P0, [R6+URZ], R5 ;  /* 0x00000005060085a7 */ /* 0x000e64000800007f */
[----:B-1----:R-:W-:Y:S05]  /*cc50*/  @!P0 BRA `(.L_x_255) ;  /* 0xfffffffc00f08947 */ /* 0x002fea000383ffff */
[----:B------:R-:W-:Y:S05]  /*cc60*/  BRA `(.L_x_282) ;  /* 0xfffffff400047947 */ /* 0x000fea000383ffff */
.L_x_256:
[----:B0-----:R0:W1:Y:S02]  /*cc70*/  SYNCS.PHASECHK.TRANS64.TRYWAIT P0, [R9+URZ], R4 ;  /* 0x00000004090075a7 */ /* 0x001064000800017f */
[----:B-1----:R-:W-:Y:S05]  /*cc80*/  @!P0 NANOSLEEP.SYNCS 0x989680 ;  /* 0x009896800000895d */ /* 0x002fea0003900000 */
[----:B------:R-:W1:Y:S02]  /*cc90*/  @!P0 SYNCS.PHASECHK.TRANS64 P0, [R9+URZ], R4 ;  /* 0x00000004090085a7 */ /* 0x000e64000800007f */
[----:B-1----:R-:W-:Y:S05]  /*cca0*/  @!P0 BRA `(.L_x_256) ;  /* 0xfffffffc00f08947 */ /* 0x002fea000383ffff */
[----:B------:R-:W-:Y:S05]  /*ccb0*/  BRA `(.L_x_283) ;  /* 0xfffffff400147947 */ /* 0x000fea000383ffff */
.L_x_257:
[----:B0-----:R0:W1:Y:S02]  /*ccc0*/  SYNCS.PHASECHK.TRANS64.TRYWAIT P0, [R6+URZ], R5 ;  /* 0x00000005060075a7 */ /* 0x001064000800017f */
[----:B-1----:R-:W-:Y:S05]  /*ccd0*/  @!P0 NANOSLEEP.SYNCS 0x989680 ;  /* 0x009896800000895d */ /* 0x002fea0003900000 */
[----:B------:R-:W1:Y:S02]  /*cce0*/  @!P0 SYNCS.PHASECHK.TRANS64 P0, [R6+URZ], R5 ;  /* 0x00000005060085a7 */ /* 0x000e64000800007f */
[----:B-1----:R-:W-:Y:S05]  /*ccf0*/  @!P0 BRA `(.L_x_257) ;  /* 0xfffffffc00f08947 */ /* 0x002fea000383ffff */
[----:B------:R-:W-:Y:S05]  /*cd00*/  BRA `(.L_x_284) ;  /* 0xfffffff400247947 */ /* 0x000fea000383ffff */
.L_x_258:
[----:B0-----:R0:W1:Y:S02]  /*cd10*/  SYNCS.PHASECHK.TRANS64.TRYWAIT P0, [R9+URZ], R4 ;  /* 0x00000004090075a7 */ /* 0x001064000800017f */
[----:B-1----:R-:W-:Y:S05]  /*cd20*/  @!P0 NANOSLEEP.SYNCS 0x989680 ;  /* 0x009896800000895d */ /* 0x002fea0003900000 */
[----:B------:R-:W1:Y:S02]  /*cd30*/  @!P0 SYNCS.PHASECHK.TRANS64 P0, [R9+URZ], R4 ;  /* 0x00000004090085a7 */ /* 0x000e64000800007f */
[----:B-1----:R-:W-:Y:S05]  /*cd40*/  @!P0 BRA `(.L_x_258) ;  /* 0xfffffffc00f08947 */ /* 0x002fea000383ffff */
[----:B------:R-:W-:Y:S05]  /*cd50*/  BRA `(.L_x_285) ;  /* 0xfffffff400347947 */ /* 0x000fea000383ffff */
.L_x_259:
[----:B0-----:R0:W1:Y:S02]  /*cd60*/  SYNCS.PHASECHK.TRANS64.TRYWAIT P0, [R6+URZ], R5 ;  /* 0x00000005060075a7 */ /* 0x001064000800017f */
[----:B-1----:R-:W-:Y:S05]  /*cd70*/  @!P0 NANOSLEEP.SYNCS 0x989680 ;  /* 0x009896800000895d */ /* 0x002fea0003900000 */
[----:B------:R-:W1:Y:S02]  /*cd80*/  @!P0 SYNCS.PHASECHK.TRANS64 P0, [R6+URZ], R5 ;  /* 0x00000005060085a7 */ /* 0x000e64000800007f */
[----:B-1----:R-:W-:Y:S05]  /*cd90*/  @!P0 BRA `(.L_x_259) ;  /* 0xfffffffc00f08947 */ /* 0x002fea000383ffff */
[----:B------:R-:W-:Y:S05]  /*cda0*/  BRA `(.L_x_286) ;  /* 0xfffffff400447947 */ /* 0x000fea000383ffff */
.L_x_260:
[----:B0-----:R0:W1:Y:S02]  /*cdb0*/  SYNCS.PHASECHK.TRANS64.TRYWAIT P0, [R9+URZ], R4 ;  /* 0x00000004090075a7 */ /* 0x001064000800017f */
[----:B-1----:R-:W-:Y:S05]  /*cdc0*/  @!P0 NANOSLEEP.SYNCS 0x989680 ;  /* 0x009896800000895d */ /* 0x002fea0003900000 */
[----:B------:R-:W1:Y:S02]  /*cdd0*/  @!P0 SYNCS.PHASECHK.TRANS64 P0, [R9+URZ], R4 ;  /* 0x00000004090085a7 */ /* 0x000e64000800007f */
[----:B-1----:R-:W-:Y:S05]  /*cde0*/  @!P0 BRA `(.L_x_260) ;  /* 0xfffffffc00f08947 */ /* 0x002fea000383ffff */
[----:B------:R-:W-:Y:S05]  /*cdf0*/  BRA `(.L_x_287) ;  /* 0xfffffff400547947 */ /* 0x000fea000383ffff */
.L_x_261:
[----:B0-----:R0:W1:Y:S02]  /*ce00*/  SYNCS.PHASECHK.TRANS64.TRYWAIT P0, [R6+URZ], R5 ;  /* 0x00000005060075a7 */ /* 0x001064000800017f */
[----:B-1----:R-:W-:Y:S05]  /*ce10*/  @!P0 NANOSLEEP.SYNCS 0x989680 ;  /* 0x009896800000895d */ /* 0x002fea0003900000 */
[----:B------:R-:W1:Y:S02]  /*ce20*/  @!P0 SYNCS.PHASECHK.TRANS64 P0, [R6+URZ], R5 ;  /* 0x00000005060085a7 */ /* 0x000e64000800007f */
[----:B-1----:R-:W-:Y:S05]  /*ce30*/  @!P0 BRA `(.L_x_261) ;  /* 0xfffffffc00f08947 */ /* 0x002fea000383ffff */
[----:B------:R-:W-:Y:S05]  /*ce40*/  BRA `(.L_x_288) ;  /* 0xfffffff400647947 */ /* 0x000fea000383ffff */
.L_x_262:
[----:B0-----:R0:W1:Y:S02]  /*ce50*/  SYNCS.PHASECHK.TRANS64.TRYWAIT P0, [R9+URZ], R4 ;  /* 0x00000004090075a7 */ /* 0x001064000800017f */
[----:B-1----:R-:W-:Y:S05]  /*ce60*/  @!P0 NANOSLEEP.SYNCS 0x989680 ;  /* 0x009896800000895d */ /* 0x002fea0003900000 */
[----:B------:R-:W1:Y:S02]  /*ce70*/  @!P0 SYNCS.PHASECHK.TRANS64 P0, [R9+URZ], R4 ;  /* 0x00000004090085a7 */ /* 0x000e64000800007f */
[----:B-1----:R-:W-:Y:S05]  /*ce80*/  @!P0 BRA `(.L_x_262) ;  /* 0xfffffffc00f08947 */ /* 0x002fea000383ffff */
[----:B------:R-:W-:Y:S05]  /*ce90*/  BRA `(.L_x_289) ;  /* 0xfffffff400747947 */ /* 0x000fea000383ffff */
.L_x_263:
[----:B0-----:R0:W1:Y:S02]  /*cea0*/  SYNCS.PHASECHK.TRANS64.TRYWAIT P0, [R6+URZ], R5 ;  /* 0x00000005060075a7 */ /* 0x001064000800017f */
[----:B-1----:R-:W-:Y:S05]  /*ceb0*/  @!P0 NANOSLEEP.SYNCS 0x989680 ;  /* 0x009896800000895d */ /* 0x002fea0003900000 */
[----:B------:R-:W1:Y:S02]  /*cec0*/  @!P0 SYNCS.PHASECHK.TRANS64 P0, [R6+URZ], R5 ;  /* 0x00000005060085a7 */ /* 0x000e64000800007f */
[----:B-1----:R-:W-:Y:S05]  /*ced0*/  @!P0 BRA `(.L_x_263) ;  /* 0xfffffffc00f08947 */ /* 0x002fea000383ffff */
[----:B------:R-:W-:Y:S05]  /*cee0*/  BRA `(.L_x_290) ;  /* 0xfffffff400847947 */ /* 0x000fea000383ffff */
.L_x_264:
[----:B0-----:R0:W1:Y:S02]  /*cef0*/  SYNCS.PHASECHK.TRANS64.TRYWAIT P0, [R9+URZ], R4 ;  /* 0x00000004090075a7 */ /* 0x001064000800017f */
[----:B-1----:R-:W-:Y:S05]  /*cf00*/  @!P0 NANOSLEEP.SYNCS 0x989680 ;  /* 0x009896800000895d */ /* 0x002fea0003900000 */
[----:B------:R-:W1:Y:S02]  /*cf10*/  @!P0 SYNCS.PHASECHK.TRANS64 P0, [R9+URZ], R4 ;  /* 0x00000004090085a7 */ /* 0x000e64000800007f */
[----:B-1----:R-:W-:Y:S05]  /*cf20*/  @!P0 BRA `(.L_x_264) ;  /* 0xfffffffc00f08947 */ /* 0x002fea000383ffff */
[----:B------:R-:W-:Y:S05]  /*cf30*/  BRA `(.L_x_291) ;  /* 0xfffffff400947947 */ /* 0x000fea000383ffff */
.L_x_265:
[----:B0-----:R0:W1:Y:S02]  /*cf40*/  SYNCS.PHASECHK.TRANS64.TRYWAIT P0, [R6+URZ], R5 ;  /* 0x00000005060075a7 */ /* 0x001064000800017f */
[----:B-1----:R-:W-:Y:S05]  /*cf50*/  @!P0 NANOSLEEP.SYNCS 0x989680 ;  /* 0x009896800000895d */ /* 0x002fea0003900000 */
[----:B------:R-:W1:Y:S02]  /*cf60*/  @!P0 SYNCS.PHASECHK.TRANS64 P0, [R6+URZ], R5 ;  /* 0x00000005060085a7 */ /* 0x000e64000800007f */
[----:B-1----:R-:W-:Y:S05]  /*cf70*/  @!P0 BRA `(.L_x_265) ;  /* 0xfffffffc00f08947 */ /* 0x002fea000383ffff */
[----:B------:R-:W-:Y:S05]  /*cf80*/  BRA `(.L_x_292) ;  /* 0xfffffff400a47947 */ /* 0x000fea000383ffff */
.L_x_266:
[----:B0-----:R0:W1:Y:S02]  /*cf90*/  SYNCS.PHASECHK.TRANS64.TRYWAIT P0, [R9+URZ], R4 ;  /* 0x00000004090075a7 */ /* 0x001064000800017f */
[----:B-1----:R-:W-:Y:S05]  /*cfa0*/  @!P0 NANOSLEEP.SYNCS 0x989680 ;  /* 0x009896800000895d */ /* 0x002fea0003900000 */
[----:B------:R-:W1:Y:S02]  /*cfb0*/  @!P0 SYNCS.PHASECHK.TRANS64 P0, [R9+URZ], R4 ;  /* 0x00000004090085a7 */ /* 0x000e64000800007f */
[----:B-1----:R-:W-:Y:S05]  /*cfc0*/  @!P0 BRA `(.L_x_266) ;  /* 0xfffffffc00f08947 */ /* 0x002fea000383ffff */
[----:B------:R-:W-:Y:S05]  /*cfd0*/  BRA `(.L_x_293) ;  /* 0xfffffff400b47947 */ /* 0x000fea000383ffff */
.L_x_267:
[----:B0-----:R0:W1:Y:S02]  /*cfe0*/  SYNCS.PHASECHK.TRANS64.TRYWAIT P0, [R6+URZ], R5 ;  /* 0x00000005060075a7 */ /* 0x001064000800017f */
[----:B-1----:R-:W-:Y:S05]  /*cff0*/  @!P0 NANOSLEEP.SYNCS 0x989680 ;  /* 0x009896800000895d */ /* 0x002fea0003900000 */
[----:B------:R-:W1:Y:S02]  /*d000*/  @!P0 SYNCS.PHASECHK.TRANS64 P0, [R6+URZ], R5 ;  /* 0x00000005060085a7 */ /* 0x000e64000800007f */
[----:B-1----:R-:W-:Y:S05]  /*d010*/  @!P0 BRA `(.L_x_267) ;  /* 0xfffffffc00f08947 */ /* 0x002fea000383ffff */
[----:B------:R-:W-:Y:S05]  /*d020*/  BRA `(.L_x_294) ;  /* 0xfffffff400c47947 */ /* 0x000fea000383ffff */
.L_x_268:
[----:B0-----:R0:W1:Y:S02]  /*d030*/  SYNCS.PHASECHK.TRANS64.TRYWAIT P0, [R9+URZ], R4 ;  /* 0x00000004090075a7 */ /* 0x001064000800017f */
[----:B-1----:R-:W-:Y:S05]  /*d040*/  @!P0 NANOSLEEP.SYNCS 0x989680 ;  /* 0x009896800000895d */ /* 0x002fea0003900000 */
[----:B------:R-:W1:Y:S02]  /*d050*/  @!P0 SYNCS.PHASECHK.TRANS64 P0, [R9+URZ], R4 ;  /* 0x00000004090085a7 */ /* 0x000e64000800007f */
[----:B-1----:R-:W-:Y:S05]  /*d060*/  @!P0 BRA `(.L_x_268) ;  /* 0xfffffffc00f08947 */ /* 0x002fea000383ffff */
[----:B------:R-:W-:Y:S05]  /*d070*/  BRA `(.L_x_295) ;  /* 0xfffffff400d47947 */ /* 0x000fea000383ffff */
.L_x_269:
[----:B0-----:R0:W1:Y:S02]  /*d080*/  SYNCS.PHASECHK.TRANS64.TRYWAIT P0, [R6+URZ], R5 ;  /* 0x00000005060075a7 */ /* 0x001064000800017f */
[----:B-1----:R-:W-:Y:S05]  /*d090*/  @!P0 NANOSLEEP.SYNCS 0x989680 ;  /* 0x009896800000895d */ /* 0x002fea0003900000 */
[----:B------:R-:W1:Y:S02]  /*d0a0*/  @!P0 SYNCS.PHASECHK.TRANS64 P0, [R6+URZ], R5 ;  /* 0x00000005060085a7 */ /* 0x000e64000800007f */
[----:B-1----:R-:W-:Y:S05]  /*d0b0*/  @!P0 BRA `(.L_x_269) ;  /* 0xfffffffc00f08947 */ /* 0x002fea000383ffff */
[----:B------:R-:W-:Y:S05]  /*d0c0*/  BRA `(.L_x_296) ;  /* 0xfffffff400dc7947 */ /* 0x000fea000383ffff */
.L_x_297:
[----:B------:R-:W-:-:S00]  /*d0d0*/  BRA `(.L_x_297) ;  /* 0xfffffffc00fc7947 */ /* 0x000fc0000383ffff */
[----:B------:R-:W-:-:S00]  /*d0e0*/  NOP ;  /* 0x0000000000007918 */ /* 0x000fc00000000000 */
        /* <DEDUP_REMOVED lines=9> */
.L_x_298:


//--------------------- .nv.shared._ZN7cutlass13device_kernelINS_4gemm6kernel13GemmUniversalIN4cute5tupleIJiiiiEEENS1_10collective13CollectiveMmaINS1_37MainloopSm90TmaGmmaWarpSpecializedFP8ILi20ENS5_IJNS4_1CILi1EEESB_SB_EEENS1_35KernelTmaWarpSpecializedCooperativeEEENS5_IJNSA_ILi256EEENSA_ILi96EEENSA_ILi32EEEEEENS_12float_e4m3_tENS5_IJlSB_lEEESJ_SK_NS4_8TiledMMAINS4_8MMA_AtomIJNS4_4SM904GMMA30MMA_64x96x32_F32E4M3E4M3_SS_TNILNSO_7ScaleInE1ELSQ_1EEEEEENS4_6LayoutINS5_IJNSA_ILi2EEESB_SB_EEENS5_IJSB_NSA_ILi0EEESW_EEEEENS5_IJNS4_10UnderscoreESZ_SZ_EEEEENS4_13SM90_TMA_LOADENS4_14ComposedLayoutINS4_7SwizzleILi1ELi4ELi3EEENS4_18smem_ptr_flag_bitsILi8EEENST_INS5_IJNSA_ILi8EEESH_EEENS5_IJSH_SB_EEEEEEEvNS4_8identityES12_S1C_vS1D_EENS_8epilogue10collective6detail29Sm90TmaWarpSpecializedAdapterINS1G_15DefaultEpilogueISJ_SK_SK_NS1F_6thread17LinearCombinationISJ_Li1EffLNS1K_9ScaleType4KindE0ELNS_15FloatRoundStyleE2ESJ_EENS1_15EpilogueDefaultEEEEEvvEEEEvNT_6ParamsE --------------------------
	.section	.nv.shared._ZN7cutlass13device_kernelINS_4gemm6kernel13GemmUniversalIN4cute5tupleIJiiiiEEENS1_10collective13CollectiveMmaINS1_37MainloopSm90TmaGmmaWarpSpecializedFP8ILi20ENS5_IJNS4_1CILi1EEESB_SB_EEENS1_35KernelTmaWarpSpecializedCooperativeEEENS5_IJNSA_ILi256EEENSA_ILi96EEENSA_ILi32EEEEEENS_12float_e4m3_tENS5_IJlSB_lEEESJ_SK_NS4_8TiledMMAINS4_8MMA_AtomIJNS4_4SM904GMMA30MMA_64x96x32_F32E4M3E4M3_SS_TNILNSO_7ScaleInE1ELSQ_1EEEEEENS4_6LayoutINS5_IJNSA_ILi2EEESB_SB_EEENS5_IJSB_NSA_ILi0EEESW_EEEEENS5_IJNS4_10UnderscoreESZ_SZ_EEEEENS4_13SM90_TMA_LOADENS4_14ComposedLayoutINS4_7SwizzleILi1ELi4ELi3EEENS4_18smem_ptr_flag_bitsILi8EEENST_INS5_IJNSA_ILi8EEESH_EEENS5_IJSH_SB_EEEEEEEvNS4_8identityES12_S1C_vS1D_EENS_8epilogue10collective6detail29Sm90TmaWarpSpecializedAdapterINS1G_15DefaultEpilogueISJ_SK_SK_NS1F_6thread17LinearCombinationISJ_Li1EffLNS1K_9ScaleType4KindE0ELNS_15FloatRoundStyleE2ESJ_EENS1_15EpilogueDefaultEEEEEvvEEEEvNT_6ParamsE,"aw",@nobits
	.sectionflags	@""
	.align	16
	.zero		1024


//--------------------- .nv.shared.reserved.0     --------------------------
	.section	.nv.shared.reserved.0,"aw",@nobits
	.weak		__nv_reservedSMEM_offset_0_alias
	.size		__nv_reservedSMEM_offset_0_alias, 0, 0
	.other		__nv_reservedSMEM_offset_0_alias,@"STO_CUDA_RESERVED_SHARED STV_DEFAULT"
__nv_reservedSMEM_offset_0_alias:
	.zero		0


//--------------------- .nv.global                --------------------------
	.section	.nv.global,"aw",@nobits
.nv.global:
	.type		_ZN40_INTERNAL_bfc091ce_4_k_cu_df742afd_124654cute1_E,@object
	.size		_ZN40_INTERNAL_bfc091ce_4_k_cu_df742afd_124654cute1_E,(_ZN40_INTERNAL_bfc091ce_4_k_cu_df742afd_124654cuda3std3__45__cpo6cbeginE - _ZN40_INTERNAL_bfc091ce_4_k_cu_df742afd_124654cute1_E)
_ZN40_INTERNAL_bfc091ce_4_k_cu_df742afd_124654cute1_E:
	.zero		1
	.type		_ZN40_INTERNAL_bfc091ce_4_k_cu_df742afd_124654cuda3std3__45__cpo6cbeginE,@object
	.size		_ZN40_INTERNAL_bfc091ce_4_k_cu_df742afd_124654cuda3std3__45__cpo6cbeginE,(_ZN40_INTERNAL_bfc091ce_4_k_cu_df742afd_124654cuda3std3__48in_placeE - _ZN40_INTERNAL_bfc091ce_4_k_cu_df742afd_124654cuda3std3__45__cpo6cbeginE)
_ZN40_INTERNAL_bfc091ce_4_k_cu_df742afd_124654cuda3std3__45__cpo6cbeginE:
	.zero		1
	.type		_ZN40_INTERNAL_bfc091ce_4_k_cu_df742afd_124654cuda3std3__48in_placeE,@object
	.size		_ZN40_INTERNAL_bfc091ce_4_k_cu_df742afd_124654cuda3std3__48in_placeE,(_ZN40_INTERNAL_bfc091ce_4_k_cu_df742afd_124654cuda3std6ranges3__45__cpo9iter_moveE - _ZN40_INTERNAL_bfc091ce_4_k_cu_df742afd_124654cuda3std3__48in_placeE)
_ZN40_INTERNAL_bfc091ce_4_k_cu_df742afd_124654cuda3std3__48in_placeE:
	.zero		1
	.type		_ZN40_INTERNAL_bfc091ce_4_k_cu_df742afd_124654cuda3std6ranges3__45__cpo9iter_moveE,@object
	.size		_ZN40_INTERNAL_bfc091ce_4_k_cu_df742afd_124654cuda3std6ranges3__45__cpo9iter_moveE,(_ZN40_INTERNAL_bfc091ce_4_k_cu_df742afd_124654cuda3std3__45__cpo5beginE - _ZN40_INTERNAL_bfc091ce_4_k_cu_df742afd_124654cuda3std6ranges3__45__cpo9iter_moveE)
_ZN40_INTERNAL_bfc091ce_4_k_cu_df742afd_124654cuda3std6ranges3__45__cpo9iter_moveE:
	.zero		1
	.type		_ZN40_INTERNAL_bfc091ce_4_k_cu_df742afd_124654cuda3std3__45__cpo5beginE,@object
	.size		_ZN40_INTERNAL_bfc091ce_4_k_cu_df742afd_124654cuda3std3__45__cpo5beginE,(_ZN40_INTERNAL_bfc091ce_4_k_cu_df742afd_124654cuda3std3__442_GLOBAL__N__bfc091ce_4_k_cu_df742afd_124656ignoreE - _ZN40_INTERNAL_bfc091ce_4_k_cu_df742afd_124654cuda3std3__45__cpo5beginE)
_ZN40_INTERNAL_bfc091ce_4_k_cu_df742afd_124654cuda3std3__45__cpo5beginE:
	.zero		1
	.type		_ZN40_INTERNAL_bfc091ce_4_k_cu_df742afd_124654cuda3std3__442_GLOBAL__N__bfc091ce_4_k_cu_df742afd_124656ignoreE,@object
	.size		_ZN40_INTERNAL_bfc091ce_4_k_cu_df742afd_124654cuda3std3__442_GLOBAL__N__bfc091ce_4_k_cu_df742afd_124656ignoreE,(_ZN40_INTERNAL_bfc091ce_4_k_cu_df742afd_124654cute7productE - _ZN40_INTERNAL_bfc091ce_4_k_cu_df742afd_124654cuda3std3__442_GLOBAL__N__bfc091ce_4_k_cu_df742afd_124656ignoreE)
_ZN40_INTERNAL_bfc091ce_4_k_cu_df742afd_124654cuda3std3__442_GLOBAL__N__bfc091ce_4_k_cu_df742afd_124656ignoreE:
	.zero		1
	.type		_ZN40_INTERNAL_bfc091ce_4_k_cu_df742afd_124654cute7productE,@object
	.size		_ZN40_INTERNAL_bfc091ce_4_k_cu_df742afd_124654cute7productE,(_ZN40_INTERNAL_bfc091ce_4_k_cu_df742afd_124654cuda3std3__45__cpo3endE - _ZN40_INTERNAL_bfc091ce_4_k_cu_df742afd_124654cute7productE)
_ZN40_INTERNAL_bfc091ce_4_k_cu_df742afd_124654cute7productE:
	.zero		1
	.type		_ZN40_INTERNAL_bfc091ce_4_k_cu_df742afd_124654cuda3std3__45__cpo3endE,@object
	.size		_ZN40_INTERNAL_bfc091ce_4_k_cu_df742afd_124654cuda3std3__45__cpo3endE,(_ZN40_INTERNAL_bfc091ce_4_k_cu_df742afd_124654cuda3std3__419piecewise_constructE - _ZN40_INTERNAL_bfc091ce_4_k_cu_df742afd_124654cuda3std3__45__cpo3endE)
_ZN40_INTERNAL_bfc091ce_4_k_cu_df742afd_124654cuda3std3__45__cpo3endE:
	.zero		1
	.type		_ZN40_INTERNAL_bfc091ce_4_k_cu_df742afd_124654cuda3std3__419piecewise_constructE,@object
	.size		_ZN40_INTERNAL_bfc091ce_4_k_cu_df742afd_124654cuda3std3__419piecewise_constructE,(_ZN40_INTERNAL_bfc091ce_4_k_cu_df742afd_124654cuda3std3__45__cpo4cendE - _ZN40_INTERNAL_bfc091ce_4_k_cu_df742afd_124654cuda3std3__419piecewise_constructE)
_ZN40_INTERNAL_bfc091ce_4_k_cu_df742afd_124654cuda3std3__419piecewise_constructE:
	.zero		1
	.type		_ZN40_INTERNAL_bfc091ce_4_k_cu_df742afd_124654cuda3std3__45__cpo4cendE,@object
	.size		_ZN40_INTERNAL_bfc091ce_4_k_cu_df742afd_124654cuda3std3__45__cpo4cendE,(_ZN40_INTERNAL_bfc091ce_4_k_cu_df742afd_124654cuda3std6ranges3__45__cpo4swapE - _ZN40_INTERNAL_bfc091ce_4_k_cu_df742afd_124654cuda3std3__45__cpo4cendE)
_ZN40_INTERNAL_bfc091ce_4_k_cu_df742afd_124654cuda3std3__45__cpo4cendE:
	.zero		1
	.type		_ZN40_INTERNAL_bfc091ce_4_k_cu_df742afd_124654cuda3std6ranges3__45__cpo4swapE,@object
	.size		_ZN40_INTERNAL_bfc091ce_4_k_cu_df742afd_124654cuda3std6ranges3__45__cpo4swapE,(.L_7 - _ZN40_INTERNAL_bfc091ce_4_k_cu_df742afd_124654cuda3std6ranges3__45__cpo4swapE)
_ZN40_INTERNAL_bfc091ce_4_k_cu_df742afd_124654cuda3std6ranges3__45__cpo4swapE:
	.zero		1
.L_7:


//--------------------- .nv.constant0._ZN7cutlass13device_kernelINS_4gemm6kernel13GemmUniversalIN4cute5tupleIJiiiiEEENS1_10collective13CollectiveMmaINS1_37MainloopSm90TmaGmmaWarpSpecializedFP8ILi20ENS5_IJNS4_1CILi1EEESB_SB_EEENS1_35KernelTmaWarpSpecializedCooperativeEEENS5_IJNSA_ILi256EEENSA_ILi96EEENSA_ILi32EEEEEENS_12float_e4m3_tENS5_IJlSB_lEEESJ_SK_NS4_8TiledMMAINS4_8MMA_AtomIJNS4_4SM904GMMA30MMA_64x96x32_F32E4M3E4M3_SS_TNILNSO_7ScaleInE1ELSQ_1EEEEEENS4_6LayoutINS5_IJNSA_ILi2EEESB_SB_EEENS5_IJSB_NSA_ILi0EEESW_EEEEENS5_IJNS4_10UnderscoreESZ_SZ_EEEEENS4_13SM90_TMA_LOADENS4_14ComposedLayoutINS4_7SwizzleILi1ELi4ELi3EEENS4_18smem_ptr_flag_bitsILi8EEENST_INS5_IJNSA_ILi8EEESH_EEENS5_IJSH_SB_EEEEEEEvNS4_8identityES12_S1C_vS1D_EENS_8epilogue10collective6detail29Sm90TmaWarpSpecializedAdapterINS1G_15DefaultEpilogueISJ_SK_SK_NS1F_6thread17LinearCombinationISJ_Li1EffLNS1K_9ScaleType4KindE0ELNS_15FloatRoundStyleE2ESJ_EENS1_15EpilogueDefaultEEEEEvvEEEEvNT_6ParamsE --------------------------
	.section	.nv.constant0._ZN7cutlass13device_kernelINS_4gemm6kernel13GemmUniversalIN4cute5tupleIJiiiiEEENS1_10collective13CollectiveMmaINS1_37MainloopSm90TmaGmmaWarpSpecializedFP8ILi20ENS5_IJNS4_1CILi1EEESB_SB_EEENS1_35KernelTmaWarpSpecializedCooperativeEEENS5_IJNSA_ILi256EEENSA_ILi96EEENSA_ILi32EEEEEENS_12float_e4m3_tENS5_IJlSB_lEEESJ_SK_NS4_8TiledMMAINS4_8MMA_AtomIJNS4_4SM904GMMA30MMA_64x96x32_F32E4M3E4M3_SS_TNILNSO_7ScaleInE1ELSQ_1EEEEEENS4_6LayoutINS5_IJNSA_ILi2EEESB_SB_EEENS5_IJSB_NSA_ILi0EEESW_EEEEENS5_IJNS4_10UnderscoreESZ_SZ_EEEEENS4_13SM90_TMA_LOADENS4_14ComposedLayoutINS4_7SwizzleILi1ELi4ELi3EEENS4_18smem_ptr_flag_bitsILi8EEENST_INS5_IJNSA_ILi8EEESH_EEENS5_IJSH_SB_EEEEEEEvNS4_8identityES12_S1C_vS1D_EENS_8epilogue10collective6detail29Sm90TmaWarpSpecializedAdapterINS1G_15DefaultEpilogueISJ_SK_SK_NS1F_6thread17LinearCombinationISJ_Li1EffLNS1K_9ScaleType4KindE0ELNS_15FloatRoundStyleE2ESJ_EENS1_15EpilogueDefaultEEEEEvvEEEEvNT_6ParamsE,"a",@progbits
	.sectionflags	@""
	.align	4
.nv.constant0._ZN7cutlass13device_kernelINS_4gemm6kernel13GemmUniversalIN4cute5tupleIJiiiiEEENS1_10collective13CollectiveMmaINS1_37MainloopSm90TmaGmmaWarpSpecializedFP8ILi20ENS5_IJNS4_1CILi1EEESB_SB_EEENS1_35KernelTmaWarpSpecializedCooperativeEEENS5_IJNSA_ILi256EEENSA_ILi96EEENSA_ILi32EEEEEENS_12float_e4m3_tENS5_IJlSB_lEEESJ_SK_NS4_8TiledMMAINS4_8MMA_AtomIJNS4_4SM904GMMA30MMA_64x96x32_F32E4M3E4M3_SS_TNILNSO_7ScaleInE1ELSQ_1EEEEEENS4_6LayoutINS5_IJNSA_ILi2EEESB_SB_EEENS5_IJSB_NSA_ILi0EEESW_EEEEENS5_IJNS4_10UnderscoreESZ_SZ_EEEEENS4_13SM90_TMA_LOADENS4_14ComposedLayoutINS4_7SwizzleILi1ELi4ELi3EEENS4_18smem_ptr_flag_bitsILi8EEENST_INS5_IJNSA_ILi8EEESH_EEENS5_IJSH_SB_EEEEEEEvNS4_8identityES12_S1C_vS1D_EENS_8epilogue10collective6detail29Sm90TmaWarpSpecializedAdapterINS1G_15DefaultEpilogueISJ_SK_SK_NS1F_6thread17LinearCombinationISJ_Li1EffLNS1K_9ScaleType4KindE0ELNS_15FloatRoundStyleE2ESJ_EENS1_15EpilogueDefaultEEEEEvvEEEEvNT_6ParamsE:
	.zero		1664


//--------------------- SYMBOLS --------------------------

	.type		.nv.reservedSmem.offset0,@object
	.size		.nv.reservedSmem.offset0,0x4
